	.headerflags	@"EF_CUDA_TEXMODE_UNIFIED EF_CUDA_64BIT_ADDRESS EF_CUDA_SM89 EF_CUDA_VIRTUAL_SM(EF_CUDA_SM89)"
	.elftype	@"ET_EXEC"


//--------------------- .nv.info                  --------------------------
	.section	.nv.info,"",@"SHT_CUDA_INFO"
	.align	4


	//----- nvinfo : EIATTR_REGCOUNT
	.align		4
        /*0000*/ 	.byte	0x04, 0x2f
        /*0002*/ 	.short	(.L_2 - .L_1)
	.align		4
.L_1:
        /*0004*/ 	.word	index@(triton__0d1d2d3d4de5de)
        /*0008*/ 	.word	0x00000025


	//----- nvinfo : EIATTR_MAX_STACK_SIZE
	.align		4
.L_2:
        /*000c*/ 	.byte	0x04, 0x23
        /*000e*/ 	.short	(.L_4 - .L_3)
	.align		4
.L_3:
        /*0010*/ 	.word	index@(triton__0d1d2d3d4de5de)
        /*0014*/ 	.word	0x00000000


	//----- nvinfo : EIATTR_MIN_STACK_SIZE
	.align		4
.L_4:
        /*0018*/ 	.byte	0x04, 0x12
        /*001a*/ 	.short	(.L_6 - .L_5)
	.align		4
.L_5:
        /*001c*/ 	.word	index@(triton__0d1d2d3d4de5de)
        /*0020*/ 	.word	0x00000000


	//----- nvinfo : EIATTR_FRAME_SIZE
	.align		4
.L_6:
        /*0024*/ 	.byte	0x04, 0x11
        /*0026*/ 	.short	(.L_8 - .L_7)
	.align		4
.L_7:
        /*0028*/ 	.word	index@(triton__0d1d2d3d4de5de)
        /*002c*/ 	.word	0x00000000
.L_8:


//--------------------- .nv.info.triton__0d1d2d3d4de5de --------------------------
	.section	.nv.info.triton__0d1d2d3d4de5de,"",@"SHT_CUDA_INFO"
	.align	4


	//----- nvinfo : EIATTR_CUDA_API_VERSION
	.align		4
        /*0000*/ 	.byte	0x04, 0x37
        /*0002*/ 	.short	(.L_10 - .L_9)
.L_9:
        /*0004*/ 	.word	0x0000007b


	//----- nvinfo : EIATTR_PARAM_CBANK
	.align		4
.L_10:
        /*0008*/ 	.byte	0x04, 0x0a
        /*000a*/ 	.short	(.L_12 - .L_11)
	.align		4
.L_11:
        /*000c*/ 	.word	index@(.nv.constant0.triton__0d1d2d3d4de5de)
        /*0010*/ 	.short	0x0160
        /*0012*/ 	.short	0x0028


	//----- nvinfo : EIATTR_CBANK_PARAM_SIZE
	.align		4
.L_12:
        /*0014*/ 	.byte	0x03, 0x19
        /*0016*/ 	.short	0x0028


	//----- nvinfo : EIATTR_KPARAM_INFO
	.align		4
        /*0018*/ 	.byte	0x04, 0x17
        /*001a*/ 	.short	(.L_14 - .L_13)
.L_13:
        /*001c*/ 	.word	0x00000000
        /*0020*/ 	.short	0x0005
        /*0022*/ 	.short	0x0024
        /*0024*/ 	.byte	0x00, 0xf0, 0x11, 0x00


	//----- nvinfo : EIATTR_KPARAM_INFO
	.align		4
.L_14:
        /*0028*/ 	.byte	0x04, 0x17
        /*002a*/ 	.short	(.L_16 - .L_15)
.L_15:
        /*002c*/ 	.word	0x00000000
        /*0030*/ 	.short	0x0004
        /*0032*/ 	.short	0x0020
        /*0034*/ 	.byte	0x00, 0xf0, 0x11, 0x00


	//----- nvinfo : EIATTR_KPARAM_INFO
	.align		4
.L_16:
        /*0038*/ 	.byte	0x04, 0x17
        /*003a*/ 	.short	(.L_18 - .L_17)
.L_17:
        /*003c*/ 	.word	0x00000000
        /*0040*/ 	.short	0x0003
        /*0042*/ 	.short	0x0018
        /*0044*/ 	.byte	0x00, 0xf0, 0x21, 0x00


	//----- nvinfo : EIATTR_KPARAM_INFO
	.align		4
.L_18:
        /*0048*/ 	.byte	0x04, 0x17
        /*004a*/ 	.short	(.L_20 - .L_19)
.L_19:
        /*004c*/ 	.word	0x00000000
        /*0050*/ 	.short	0x0002
        /*0052*/ 	.short	0x0010
        /*0054*/ 	.byte	0x00, 0xf0, 0x21, 0x00


	//----- nvinfo : EIATTR_KPARAM_INFO
	.align		4
.L_20:
        /*0058*/ 	.byte	0x04, 0x17
        /*005a*/ 	.short	(.L_22 - .L_21)
.L_21:
        /*005c*/ 	.word	0x00000000
        /*0060*/ 	.short	0x0001
        /*0062*/ 	.short	0x0008
        /*0064*/ 	.byte	0x00, 0xf0, 0x21, 0x00


	//----- nvinfo : EIATTR_KPARAM_INFO
	.align		4
.L_22:
        /*0068*/ 	.byte	0x04, 0x17
        /*006a*/ 	.short	(.L_24 - .L_23)
.L_23:
        /*006c*/ 	.word	0x00000000
        /*0070*/ 	.short	0x0000
        /*0072*/ 	.short	0x0000
        /*0074*/ 	.byte	0x00, 0xf0, 0x21, 0x00


	//----- nvinfo : EIATTR_MAXREG_COUNT
	.align		4
.L_24:
        /*0078*/ 	.byte	0x03, 0x1b
        /*007a*/ 	.short	0x00ff


	//----- nvinfo : EIATTR_COOP_GROUP_MASK_REGIDS
	.align		4
        /*007c*/ 	.byte	0x04, 0x29
        /*007e*/ 	.short	(.L_26 - .L_25)


	//   ....[0]....
.L_25:
        /*0080*/ 	.word	0xffffffff


	//   ....[1]....
        /*0084*/ 	.word	0xffffffff


	//   ....[2]....
        /*0088*/ 	.word	0xffffffff


	//   ....[3]....
        /*008c*/ 	.word	0xffffffff


	//   ....[4]....
        /*0090*/ 	.word	0xffffffff


	//   ....[5]....
        /*0094*/ 	.word	0xffffffff


	//   ....[6]....
        /*0098*/ 	.word	0xffffffff


	//   ....[7]....
        /*009c*/ 	.word	0xffffffff


	//   ....[8]....
        /*00a0*/ 	.word	0xffffffff


	//   ....[9]....
        /*00a4*/ 	.word	0xffffffff


	//   ....[10]....
        /*00a8*/ 	.word	0xffffffff


	//   ....[11]....
        /*00ac*/ 	.word	0xffffffff


	//   ....[12]....
        /*00b0*/ 	.word	0xffffffff


	//   ....[13]....
        /*00b4*/ 	.word	0xffffffff


	//   ....[14]....
        /*00b8*/ 	.word	0xffffffff


	//   ....[15]....
        /*00bc*/ 	.word	0xffffffff


	//----- nvinfo : EIATTR_COOP_GROUP_INSTR_OFFSETS
	.align		4
.L_26:
        /*00c0*/ 	.byte	0x04, 0x28
        /*00c2*/ 	.short	(.L_28 - .L_27)


	//   ....[0]....
.L_27:
        /*00c4*/ 	.word	0x00001130


	//   ....[1]....
        /*00c8*/ 	.word	0x00001170


	//   ....[2]....
        /*00cc*/ 	.word	0x000011b0


	//   ....[3]....
        /*00d0*/ 	.word	0x000011f0


	//   ....[4]....
        /*00d4*/ 	.word	0x00001240


	//   ....[5]....
        /*00d8*/ 	.word	0x000012b0


	//   ....[6]....
        /*00dc*/ 	.word	0x00001310


	//   ....[7]....
        /*00e0*/ 	.word	0x00001360


	//   ....[8]....
        /*00e4*/ 	.word	0x00002590


	//   ....[9]....
        /*00e8*/ 	.word	0x000025b0


	//   ....[10]....
        /*00ec*/ 	.word	0x000025d0


	//   ....[11]....
        /*00f0*/ 	.word	0x000025f0


	//   ....[12]....
        /*00f4*/ 	.word	0x00002610


	//   ....[13]....
        /*00f8*/ 	.word	0x00002660


	//   ....[14]....
        /*00fc*/ 	.word	0x00002680


	//   ....[15]....
        /*0100*/ 	.word	0x000026a0


	//----- nvinfo : EIATTR_EXIT_INSTR_OFFSETS
	.align		4
.L_28:
        /*0104*/ 	.byte	0x04, 0x1c
        /*0106*/ 	.short	(.L_30 - .L_29)


	//   ....[0]....
.L_29:
        /*0108*/ 	.word	0x00003a00


	//----- nvinfo : EIATTR_MAX_THREADS
	.align		4
.L_30:
        /*010c*/ 	.byte	0x04, 0x05
        /*010e*/ 	.short	(.L_32 - .L_31)
.L_31:
        /*0110*/ 	.word	0x00000100
        /*0114*/ 	.word	0x00000001
        /*0118*/ 	.word	0x00000001


	//----- nvinfo : EIATTR_CRS_STACK_SIZE
	.align		4
.L_32:
        /*011c*/ 	.byte	0x04, 0x1e
        /*011e*/ 	.short	(.L_34 - .L_33)
.L_33:
        /*0120*/ 	.word	0x00000000
.L_34:


//--------------------- .nv.rel.action            --------------------------
	.section	.nv.rel.action,"",@"SHT_CUDA_RELOCINFO"
	.align	8
	.sectionentsize	8
        /*0000*/ 	.byte	0x73, 0x00, 0x00, 0x00, 0x00, 0x00, 0x00, 0x00, 0x00, 0x00, 0x00, 0x11, 0x25, 0x00, 0x05, 0x36


//--------------------- .nv.constant0.triton__0d1d2d3d4de5de --------------------------
	.section	.nv.constant0.triton__0d1d2d3d4de5de,"a",@progbits
	.align	4
.nv.constant0.triton__0d1d2d3d4de5de:
	.zero		392


//--------------------- .text.triton__0d1d2d3d4de5de --------------------------
	.section	.text.triton__0d1d2d3d4de5de,"ax",@progbits
	.sectionflags	@"SHF_BARRIERS=1"
	.sectioninfo	@"SHI_REGISTERS=37"
	.align	128
        .global         triton__0d1d2d3d4de5de
        .type           triton__0d1d2d3d4de5de,@function
        .size           triton__0d1d2d3d4de5de,(.L_x_73 - triton__0d1d2d3d4de5de)
        .other          triton__0d1d2d3d4de5de,@"STO_CUDA_ENTRY STV_DEFAULT"
triton__0d1d2d3d4de5de:
.text.triton__0d1d2d3d4de5de:
[----:B------:R-:W-:-:S02]  /*0000*/  MOV R1, c[0x0][0x28] ;  /* 0x00000a0000017a02 */ /* 0x000fc40000000f00 */
[----:B------:R-:W0:Y:S01]  /*0010*/  S2R R18, SR_TID.X ;  /* 0x0000000000127919 */ /* 0x000e220000002100 */
[----:B------:R-:W-:Y:S01]  /*0020*/  MOV R3, 0x2 ;  /* 0x0000000200037802 */ /* 0x000fe20000000f00 */
[----:B------:R-:W-:Y:S02]  /*0030*/  ULDC.64 UR4, c[0x0][0x118] ;  /* 0x0000460000047ab9 */ /* 0x000fe40000000a00 */
[----:B------:R-:W1:Y:S01]  /*0040*/  S2R R19, SR_CTAID.X ;  /* 0x0000000000137919 */ /* 0x000e620000002500 */
[----:B0-----:R-:W-:-:S04]  /*0050*/  LOP3.LUT R21, R18, 0xff, RZ, 0xc0, !PT ;  /* 0x000000ff12157812 */ /* 0x001fc800078ec0ff */
[----:B------:R-:W-:-:S04]  /*0060*/  SHF.L.U32 R6, R21, 0x3, RZ ;  /* 0x0000000315067819 */ /* 0x000fc800000006ff */
[----:B-1----:R-:W-:-:S05]  /*0070*/  LEA R4, R19, R6, 0xb ;  /* 0x0000000613047211 */ /* 0x002fca00078e58ff */
[----:B------:R-:W-:-:S05]  /*0080*/  IMAD.WIDE R2, R4, R3, c[0x0][0x160] ;  /* 0x0000580004027625 */ /* 0x000fca00078e0203 */
[----:B------:R-:W2:Y:S01]  /*0090*/  LDG.E.EL.128 R8, [R2.64] ;  /* 0x0000000402087981 */ /* 0x000ea2000c2e1d00 */
[----:B------:R-:W-:Y:S01]  /*00a0*/  BSSY B0, `(.L_x_0) ;  /* 0x0000026000007945 */ /* 0x000fe20003800000 */
[----:B--2---:R-:W-:Y:S02]  /*00b0*/  SHF.L.U32 R0, R8, 0x10, RZ ;  /* 0x0000001008007819 */ /* 0x004fe400000006ff */
[C---:B------:R-:W-:Y:S02]  /*00c0*/  PRMT R7, R10.reuse, 0x7632, R7 ;  /* 0x000076320a077816 */ /* 0x040fe40000000007 */
[----:B------:R-:W-:Y:S01]  /*00d0*/  SHF.L.U32 R12, R10, 0x10, RZ ;  /* 0x000000100a0c7819 */ /* 0x000fe200000006ff */
[----:B------:R-:W-:Y:S01]  /*00e0*/  FMUL R5, R0, 0.0625 ;  /* 0x3d80000000057820 */ /* 0x000fe20000400000 */
[----:B------:R-:W-:-:S03]  /*00f0*/  PRMT R0, R8, 0x7632, R0 ;  /* 0x0000763208007816 */ /* 0x000fc60000000000 */
[----:B------:R-:W-:Y:S01]  /*0100*/  FMUL R8, R5, 0.019999999552965164185 ;  /* 0x3ca3d70a05087820 */ /* 0x000fe20000400000 */
[C---:B------:R-:W-:Y:S02]  /*0110*/  PRMT R5, R9.reuse, 0x7632, R5 ;  /* 0x0000763209057816 */ /* 0x040fe40000000005 */
[----:B------:R-:W-:Y:S01]  /*0120*/  SHF.L.U32 R9, R9, 0x10, RZ ;  /* 0x0000001009097819 */ /* 0x000fe200000006ff */
[----:B------:R-:W-:Y:S01]  /*0130*/  FADD.FTZ R15, |R8|, -RZ ;  /* 0x800000ff080f7221 */ /* 0x000fe20000010200 */
[----:B------:R-:W-:Y:S02]  /*0140*/  SHF.L.U32 R0, R0, 0x10, RZ ;  /* 0x0000001000007819 */ /* 0x000fe400000006ff */
[----:B------:R-:W-:Y:S01]  /*0150*/  SHF.L.U32 R10, R5, 0x10, RZ ;  /* 0x00000010050a7819 */ /* 0x000fe200000006ff */
[----:B------:R-:W-:Y:S01]  /*0160*/  FMUL R13, R9, 0.0625 ;  /* 0x3d800000090d7820 */ /* 0x000fe20000400000 */
[----:B------:R-:W-:Y:S01]  /*0170*/  FSETP.GE.AND P0, PT, R15, 0.60000002384185791016, PT ;  /* 0x3f19999a0f00780b */ /* 0x000fe20003f06000 */
[----:B------:R-:W-:Y:S01]  /*0180*/  FMUL R0, R0, 0.0625 ;  /* 0x3d80000000007820 */ /* 0x000fe20000400000 */
[----:B------:R-:W-:Y:S01]  /*0190*/  SHF.L.U32 R9, R7, 0x10, RZ ;  /* 0x0000001007097819 */ /* 0x000fe200000006ff */
[----:B------:R-:W-:Y:S01]  /*01a0*/  FMUL R14, R10, 0.0625 ;  /* 0x3d8000000a0e7820 */ /* 0x000fe20000400000 */
[----:B------:R-:W-:Y:S01]  /*01b0*/  FMUL R5, R12, 0.0625 ;  /* 0x3d8000000c057820 */ /* 0x000fe20000400000 */
[----:B------:R-:W-:Y:S01]  /*01c0*/  FMUL R10, R13, 0.019999999552965164185 ;  /* 0x3ca3d70a0d0a7820 */ /* 0x000fe20000400000 */
[----:B------:R-:W-:-:S07]  /*01d0*/  FMUL R7, R0, 0.019999999552965164185 ;  /* 0x3ca3d70a00077820 */ /* 0x000fce0000400000 */
[----:B------:R-:W-:Y:S05]  /*01e0*/  @!P0 BRA `(.L_x_1) ;  /* 0x000000a000008947 */ /* 0x000fea0003800000 */
[C---:B------:R-:W-:Y:S01]  /*01f0*/  FMUL R0, R15.reuse, 2.8853900432586669922 ;  /* 0x4038aa3b0f007820 */ /* 0x040fe20000400000 */
[----:B------:R-:W-:Y:S02]  /*0200*/  MOV R13, 0x3f800000 ;  /* 0x3f800000000d7802 */ /* 0x000fe40000000f00 */
[----:B------:R-:W-:-:S03]  /*0210*/  FSETP.GE.AND P0, PT, R15, 9.010913848876953125, PT ;  /* 0x41102cb40f00780b */ /* 0x000fc60003f06000 */
[----:B------:R-:W0:Y:S02]  /*0220*/  MUFU.EX2 R0, R0 ;  /* 0x0000000000007308 */ /* 0x000e240000000800 */
[----:B0-----:R-:W-:-:S06]  /*0230*/  FADD R12, R0, 1 ;  /* 0x3f800000000c7421 */ /* 0x001fcc0000000000 */
[----:B------:R-:W0:Y:S02]  /*0240*/  MUFU.RCP R12, R12 ;  /* 0x0000000c000c7308 */ /* 0x000e240000001000 */
[----:B0-----:R-:W-:-:S05]  /*0250*/  FFMA.FTZ R13, R12, -2, R13 ;  /* 0xc00000000c0d7823 */ /* 0x001fca000001000d */
[----:B------:R-:W-:-:S04]  /*0260*/  FSEL R13, R13, 1, !P0 ;  /* 0x3f8000000d0d7808 */ /* 0x000fc80004000000 */
[----:B------:R-:W-:Y:S01]  /*0270*/  LOP3.LUT R8, R13, 0x80000000, R8, 0xf8, !PT ;  /* 0x800000000d087812 */ /* 0x000fe200078ef808 */
[----:B------:R-:W-:Y:S05]  /*0280*/  BRA `(.L_x_2) ;  /* 0x0000007000007947 */ /* 0x000fea0003800000 */
.L_x_1:
[----:B------:R-:W-:Y:S01]  /*0290*/  MOV R0, 0x3c80f082 ;  /* 0x3c80f08200007802 */ /* 0x000fe20000000f00 */
[----:B------:R-:W-:-:S04]  /*02a0*/  FMUL R13, R8, R8 ;  /* 0x00000008080d7220 */ /* 0x000fc80000400000 */
[----:B------:R-:W-:-:S04]  /*02b0*/  FFMA.FTZ R0, R13, R0, -0.052303962409496307373 ;  /* 0xbd563cae0d007423 */ /* 0x000fc80000010000 */
[----:B------:R-:W-:-:S04]  /*02c0*/  FFMA.FTZ R0, R13, R0, 0.1331529766321182251 ;  /* 0x3e0859410d007423 */ /* 0x000fc80000010000 */
[----:B------:R-:W-:-:S04]  /*02d0*/  FFMA.FTZ R0, R13, R0, -0.33332768082618713379 ;  /* 0xbeaaa9ed0d007423 */ /* 0x000fc80000010000 */
[----:B------:R-:W-:-:S04]  /*02e0*/  FFMA.FTZ R13, R13, R0, RZ ;  /* 0x000000000d0d7223 */ /* 0x000fc800000100ff */
[----:B------:R-:W-:-:S02]  /*02f0*/  FFMA.FTZ R8, R8, R13, R8 ;  /* 0x0000000d08087223 */ /* 0x000fc40000010008 */
.L_x_2:
[----:B------:R-:W-:Y:S05]  /*0300*/  BSYNC B0 ;  /* 0x0000000000007941 */ /* 0x000fea0003800000 */
.L_x_0:
[----:B------:R-:W-:Y:S01]  /*0310*/  FADD.FTZ R16, |R7|, -RZ ;  /* 0x800000ff07107221 */ /* 0x000fe20000010200 */
[----:B------:R-:W-:Y:S01]  /*0320*/  BSSY B0, `(.L_x_3) ;  /* 0x0000017000007945 */ /* 0x000fe20003800000 */
[----:B------:R-:W-:Y:S01]  /*0330*/  FMUL R12, R9, 0.0625 ;  /* 0x3d800000090c7820 */ /* 0x000fe20000400000 */
[----:B------:R-:W-:Y:S01]  /*0340*/  FMUL R9, R14, 0.019999999552965164185 ;  /* 0x3ca3d70a0e097820 */ /* 0x000fe20000400000 */
[----:B------:R-:W-:Y:S02]  /*0350*/  SHF.L.U32 R13, R11, 0x10, RZ ;  /* 0x000000100b0d7819 */ /* 0x000fe400000006ff */
[----:B------:R-:W-:-:S13]  /*0360*/  FSETP.GE.AND P0, PT, R16, 0.60000002384185791016, PT ;  /* 0x3f19999a1000780b */ /* 0x000fda0003f06000 */
        /* <DEDUP_REMOVED lines=11> */
.L_x_4:
[----:B------:R-:W-:Y:S01]  /*0420*/  MOV R0, 0x3c80f082 ;  /* 0x3c80f08200007802 */ /* 0x000fe20000000f00 */
[----:B------:R-:W-:-:S04]  /*0430*/  FMUL R15, R7, R7 ;  /* 0x00000007070f7220 */ /* 0x000fc80000400000 */
[----:B------:R-:W-:-:S04]  /*0440*/  FFMA.FTZ R0, R15, R0, -0.052303962409496307373 ;  /* 0xbd563cae0f007423 */ /* 0x000fc80000010000 */
[----:B------:R-:W-:-:S04]  /*0450*/  FFMA.FTZ R0, R15, R0, 0.1331529766321182251 ;  /* 0x3e0859410f007423 */ /* 0x000fc80000010000 */
[----:B------:R-:W-:-:S04]  /*0460*/  FFMA.FTZ R0, R15, R0, -0.33332768082618713379 ;  /* 0xbeaaa9ed0f007423 */ /* 0x000fc80000010000 */
[----:B------:R-:W-:-:S04]  /*0470*/  FFMA.FTZ R0, R15, R0, RZ ;  /* 0x000000000f007223 */ /* 0x000fc800000100ff */
[----:B------:R-:W-:-:S02]  /*0480*/  FFMA.FTZ R7, R7, R0, R7 ;  /* 0x0000000007077223 */ /* 0x000fc40000010007 */
.L_x_5:
[----:B------:R-:W-:Y:S05]  /*0490*/  BSYNC B0 ;  /* 0x0000000000007941 */ /* 0x000fea0003800000 */
.L_x_3:
[----:B------:R-:W-:Y:S01]  /*04a0*/  FADD.FTZ R16, |R10|, -RZ ;  /* 0x800000ff0a107221 */ /* 0x000fe20000010200 */
[----:B------:R-:W-:Y:S01]  /*04b0*/  PRMT R11, R11, 0x7632, R11 ;  /* 0x000076320b0b7816 */ /* 0x000fe2000000000b */
[----:B------:R-:W-:Y:S01]  /*04c0*/  BSSY B0, `(.L_x_6) ;  /* 0x0000016000007945 */ /* 0x000fe20003800000 */
[----:B------:R-:W-:Y:S02]  /*04d0*/  FMUL R5, R5, 0.019999999552965164185 ;  /* 0x3ca3d70a05057820 */ /* 0x000fe40000400000 */
[----:B------:R-:W-:Y:S02]  /*04e0*/  FSETP.GE.AND P0, PT, R16, 0.60000002384185791016, PT ;  /* 0x3f19999a1000780b */ /* 0x000fe40003f06000 */
[----:B------:R-:W-:-:S11]  /*04f0*/  SHF.L.U32 R11, R11, 0x10, RZ ;  /* 0x000000100b0b7819 */ /* 0x000fd600000006ff */
        /* <DEDUP_REMOVED lines=11> */
.L_x_7:
[----:B------:R-:W-:Y:S01]  /*05b0*/  MOV R0, 0x3c80f082 ;  /* 0x3c80f08200007802 */ /* 0x000fe20000000f00 */
[----:B------:R-:W-:-:S04]  /*05c0*/  FMUL R15, R10, R10 ;  /* 0x0000000a0a0f7220 */ /* 0x000fc80000400000 */
[----:B------:R-:W-:-:S04]  /*05d0*/  FFMA.FTZ R0, R15, R0, -0.052303962409496307373 ;  /* 0xbd563cae0f007423 */ /* 0x000fc80000010000 */
[----:B------:R-:W-:-:S04]  /*05e0*/  FFMA.FTZ R0, R15, R0, 0.1331529766321182251 ;  /* 0x3e0859410f007423 */ /* 0x000fc80000010000 */
[----:B------:R-:W-:-:S04]  /*05f0*/  FFMA.FTZ R0, R15, R0, -0.33332768082618713379 ;  /* 0xbeaaa9ed0f007423 */ /* 0x000fc80000010000 */
[----:B------:R-:W-:-:S04]  /*0600*/  FFMA.FTZ R15, R15, R0, RZ ;  /* 0x000000000f0f7223 */ /* 0x000fc800000100ff */
[----:B------:R-:W-:-:S02]  /*0610*/  FFMA.FTZ R10, R10, R15, R10 ;  /* 0x0000000f0a0a7223 */ /* 0x000fc4000001000a */
.L_x_8:
[----:B------:R-:W-:Y:S05]  /*0620*/  BSYNC B0 ;  /* 0x0000000000007941 */ /* 0x000fea0003800000 */
.L_x_6:
[----:B------:R-:W-:Y:S01]  /*0630*/  FADD.FTZ R17, |R9|, -RZ ;  /* 0x800000ff09117221 */ /* 0x000fe20000010200 */
[----:B------:R-:W-:Y:S01]  /*0640*/  BSSY B0, `(.L_x_9) ;  /* 0x0000017000007945 */ /* 0x000fe20003800000 */
[----:B------:R-:W-:Y:S01]  /*0650*/  FMUL R12, R12, 0.019999999552965164185 ;  /* 0x3ca3d70a0c0c7820 */ /* 0x000fe20000400000 */
[----:B------:R-:W-:Y:S01]  /*0660*/  FMUL R13, R13, 0.0625 ;  /* 0x3d8000000d0d7820 */ /* 0x000fe20000400000 */
[----:B------:R-:W-:Y:S02]  /*0670*/  SHF.R.S32.HI R16, RZ, 0x1f, R19 ;  /* 0x0000001fff107819 */ /* 0x000fe40000011413 */
        /* <DEDUP_REMOVED lines=12> */
.L_x_10:
[----:B------:R-:W-:Y:S01]  /*0740*/  MOV R0, 0x3c80f082 ;  /* 0x3c80f08200007802 */ /* 0x000fe20000000f00 */
[----:B------:R-:W-:-:S04]  /*0750*/  FMUL R15, R9, R9 ;  /* 0x00000009090f7220 */ /* 0x000fc80000400000 */
[----:B------:R-:W-:-:S04]  /*0760*/  FFMA.FTZ R0, R15, R0, -0.052303962409496307373 ;  /* 0xbd563cae0f007423 */ /* 0x000fc80000010000 */
[----:B------:R-:W-:-:S04]  /*0770*/  FFMA.FTZ R0, R15, R0, 0.1331529766321182251 ;  /* 0x3e0859410f007423 */ /* 0x000fc80000010000 */
[----:B------:R-:W-:-:S04]  /*0780*/  FFMA.FTZ R0, R15, R0, -0.33332768082618713379 ;  /* 0xbeaaa9ed0f007423 */ /* 0x000fc80000010000 */
[----:B------:R-:W-:-:S04]  /*0790*/  FFMA.FTZ R0, R15, R0, RZ ;  /* 0x000000000f007223 */ /* 0x000fc800000100ff */
[----:B------:R-:W-:-:S02]  /*07a0*/  FFMA.FTZ R9, R9, R0, R9 ;  /* 0x0000000009097223 */ /* 0x000fc40000010009 */
.L_x_11:
[----:B------:R-:W-:Y:S05]  /*07b0*/  BSYNC B0 ;  /* 0x0000000000007941 */ /* 0x000fea0003800000 */
.L_x_9:
[----:B------:R-:W-:Y:S01]  /*07c0*/  FADD.FTZ R17, |R5|, -RZ ;  /* 0x800000ff05117221 */ /* 0x000fe20000010200 */
[----:B------:R-:W-:Y:S01]  /*07d0*/  BSSY B0, `(.L_x_12) ;  /* 0x0000015000007945 */ /* 0x000fe20003800000 */
[----:B------:R-:W-:-:S03]  /*07e0*/  FMUL R11, R11, 0.0625 ;  /* 0x3d8000000b0b7820 */ /* 0x000fc60000400000 */
        /* <DEDUP_REMOVED lines=12> */
.L_x_13:
[----:B------:R-:W-:Y:S01]  /*08b0*/  MOV R0, 0x3c80f082 ;  /* 0x3c80f08200007802 */ /* 0x000fe20000000f00 */
[----:B------:R-:W-:-:S04]  /*08c0*/  FMUL R15, R5, R5 ;  /* 0x00000005050f7220 */ /* 0x000fc80000400000 */
[----:B------:R-:W-:-:S04]  /*08d0*/  FFMA.FTZ R0, R15, R0, -0.052303962409496307373 ;  /* 0xbd563cae0f007423 */ /* 0x000fc80000010000 */
[----:B------:R-:W-:-:S04]  /*08e0*/  FFMA.FTZ R0, R15, R0, 0.1331529766321182251 ;  /* 0x3e0859410f007423 */ /* 0x000fc80000010000 */
[----:B------:R-:W-:-:S04]  /*08f0*/  FFMA.FTZ R0, R15, R0, -0.33332768082618713379 ;  /* 0xbeaaa9ed0f007423 */ /* 0x000fc80000010000 */
[----:B------:R-:W-:-:S04]  /*0900*/  FFMA.FTZ R0, R15, R0, RZ ;  /* 0x000000000f007223 */ /* 0x000fc800000100ff */
[----:B------:R-:W-:-:S02]  /*0910*/  FFMA.FTZ R14, R5, R0, R5 ;  /* 0x00000000050e7223 */ /* 0x000fc40000010005 */
.L_x_14:
[----:B------:R-:W-:Y:S05]  /*0920*/  BSYNC B0 ;  /* 0x0000000000007941 */ /* 0x000fea0003800000 */
.L_x_12:
[----:B------:R-:W-:Y:S01]  /*0930*/  FADD.FTZ R17, |R12|, -RZ ;  /* 0x800000ff0c117221 */ /* 0x000fe20000010200 */
[----:B------:R-:W-:Y:S01]  /*0940*/  BSSY B0, `(.L_x_15) ;  /* 0x0000016000007945 */ /* 0x000fe20003800000 */
[----:B------:R-:W-:Y:S01]  /*0950*/  LEA.HI R16, R16, R19, RZ, 0xb ;  /* 0x0000001310107211 */ /* 0x000fe200078f58ff */
[----:B------:R-:W-:Y:S02]  /*0960*/  FMUL R13, R13, 0.019999999552965164185 ;  /* 0x3ca3d70a0d0d7820 */ /* 0x000fe40000400000 */
        /* <DEDUP_REMOVED lines=12> */
.L_x_16:
[----:B------:R-:W-:Y:S01]  /*0a30*/  MOV R0, 0x3c80f082 ;  /* 0x3c80f08200007802 */ /* 0x000fe20000000f00 */
[----:B------:R-:W-:-:S04]  /*0a40*/  FMUL R5, R12, R12 ;  /* 0x0000000c0c057220 */ /* 0x000fc80000400000 */
[----:B------:R-:W-:-:S04]  /*0a50*/  FFMA.FTZ R0, R5, R0, -0.052303962409496307373 ;  /* 0xbd563cae05007423 */ /* 0x000fc80000010000 */
[----:B------:R-:W-:-:S04]  /*0a60*/  FFMA.FTZ R0, R5, R0, 0.1331529766321182251 ;  /* 0x3e08594105007423 */ /* 0x000fc80000010000 */
[----:B------:R-:W-:-:S04]  /*0a70*/  FFMA.FTZ R0, R5, R0, -0.33332768082618713379 ;  /* 0xbeaaa9ed05007423 */ /* 0x000fc80000010000 */
[----:B------:R-:W-:-:S04]  /*0a80*/  FFMA.FTZ R5, R5, R0, RZ ;  /* 0x0000000005057223 */ /* 0x000fc800000100ff */
[----:B------:R-:W-:-:S02]  /*0a90*/  FFMA.FTZ R15, R12, R5, R12 ;  /* 0x000000050c0f7223 */ /* 0x000fc4000001000c */
.L_x_17:
[----:B------:R-:W-:Y:S05]  /*0aa0*/  BSYNC B0 ;  /* 0x0000000000007941 */ /* 0x000fea0003800000 */
.L_x_15:
[----:B------:R-:W-:Y:S01]  /*0ab0*/  FADD.FTZ R17, |R13|, -RZ ;  /* 0x800000ff0d117221 */ /* 0x000fe20000010200 */
[----:B------:R-:W-:Y:S01]  /*0ac0*/  BSSY B0, `(.L_x_18) ;  /* 0x0000016000007945 */ /* 0x000fe20003800000 */
[----:B------:R-:W-:Y:S01]  /*0ad0*/  LOP3.LUT R12, R16, 0xfffff800, RZ, 0xc0, !PT ;  /* 0xfffff800100c7812 */ /* 0x000fe200078ec0ff */
        /* <DEDUP_REMOVED lines=13> */
.L_x_19:
[----:B------:R-:W-:Y:S01]  /*0bb0*/  MOV R0, 0x3c80f082 ;  /* 0x3c80f08200007802 */ /* 0x000fe20000000f00 */
[----:B------:R-:W-:-:S04]  /*0bc0*/  FMUL R5, R13, R13 ;  /* 0x0000000d0d057220 */ /* 0x000fc80000400000 */
[----:B------:R-:W-:-:S04]  /*0bd0*/  FFMA.FTZ R0, R5, R0, -0.052303962409496307373 ;  /* 0xbd563cae05007423 */ /* 0x000fc80000010000 */
[----:B------:R-:W-:-:S04]  /*0be0*/  FFMA.FTZ R0, R5, R0, 0.1331529766321182251 ;  /* 0x3e08594105007423 */ /* 0x000fc80000010000 */
[----:B------:R-:W-:-:S04]  /*0bf0*/  FFMA.FTZ R0, R5, R0, -0.33332768082618713379 ;  /* 0xbeaaa9ed05007423 */ /* 0x000fc80000010000 */
[----:B------:R-:W-:-:S04]  /*0c00*/  FFMA.FTZ R0, R5, R0, RZ ;  /* 0x0000000005007223 */ /* 0x000fc800000100ff */
[----:B------:R-:W-:-:S02]  /*0c10*/  FFMA.FTZ R16, R0, R13, R13 ;  /* 0x0000000d00107223 */ /* 0x000fc4000001000d */
.L_x_20:
[----:B------:R-:W-:Y:S05]  /*0c20*/  BSYNC B0 ;  /* 0x0000000000007941 */ /* 0x000fea0003800000 */
.L_x_18:
[----:B------:R-:W-:Y:S01]  /*0c30*/  FADD.FTZ R23, |R11|, -RZ ;  /* 0x800000ff0b177221 */ /* 0x000fe20000010200 */
[----:B------:R-:W-:Y:S01]  /*0c40*/  SHF.R.U32.HI R20, RZ, 0x5, R18 ;  /* 0x00000005ff147819 */ /* 0x000fe20000011612 */
[----:B------:R-:W-:Y:S01]  /*0c50*/  BSSY B0, `(.L_x_21) ;  /* 0x000001d000007945 */ /* 0x000fe20003800000 */
[----:B------:R-:W-:Y:S02]  /*0c60*/  IADD3 R17, -R12, R19, RZ ;  /* 0x000000130c117210 */ /* 0x000fe40007ffe1ff */
[----:B------:R-:W-:Y:S02]  /*0c70*/  FSETP.GE.AND P0, PT, R23, 0.60000002384185791016, PT ;  /* 0x3f19999a1700780b */ /* 0x000fe40003f06000 */
[C---:B------:R-:W-:Y:S02]  /*0c80*/  IADD3 R32, R6.reuse, 0x1, RZ ;  /* 0x0000000106207810 */ /* 0x040fe40007ffe0ff */
[C---:B------:R-:W-:Y:S02]  /*0c90*/  IADD3 R30, R6.reuse, 0x2, RZ ;  /* 0x00000002061e7810 */ /* 0x040fe40007ffe0ff */
[----:B------:R-:W-:-:S02]  /*0ca0*/  IADD3 R12, R6, 0x3, RZ ;  /* 0x00000003060c7810 */ /* 0x000fc40007ffe0ff */
[C---:B------:R-:W-:Y:S02]  /*0cb0*/  IADD3 R28, R6.reuse, 0x4, RZ ;  /* 0x00000004061c7810 */ /* 0x040fe40007ffe0ff */
[C---:B------:R-:W-:Y:S02]  /*0cc0*/  IADD3 R26, R6.reuse, 0x5, RZ ;  /* 0x00000005061a7810 */ /* 0x040fe40007ffe0ff */
[C---:B------:R-:W-:Y:S02]  /*0cd0*/  IADD3 R24, R6.reuse, 0x6, RZ ;  /* 0x0000000606187810 */ /* 0x040fe40007ffe0ff */
[----:B------:R-:W-:Y:S02]  /*0ce0*/  IADD3 R22, R6, 0x7, RZ ;  /* 0x0000000706167810 */ /* 0x000fe40007ffe0ff */
[----:B------:R-:W-:Y:S01]  /*0cf0*/  SGXT.U32 R20, R20, 0x3 ;  /* 0x000000031414781a */ /* 0x000fe20000000000 */
[----:B------:R-:W-:Y:S05]  /*0d00*/  @!P0 BRA `(.L_x_22) ;  /* 0x000000a000008947 */ /* 0x000fea0003800000 */
[----:B------:R-:W-:Y:S01]  /*0d10*/  FMUL R0, R23, 2.8853900432586669922 ;  /* 0x4038aa3b17007820 */ /* 0x000fe20000400000 */
[----:B------:R-:W-:-:S02]  /*0d20*/  MOV R34, 0x3f800000 ;  /* 0x3f80000000227802 */ /* 0x000fc40000000f00 */
        /* <DEDUP_REMOVED lines=8> */
.L_x_22:
[----:B------:R-:W-:Y:S01]  /*0db0*/  MOV R0, 0x3c80f082 ;  /* 0x3c80f08200007802 */ /* 0x000fe20000000f00 */
[----:B------:R-:W-:-:S04]  /*0dc0*/  FMUL R5, R11, R11 ;  /* 0x0000000b0b057220 */ /* 0x000fc80000400000 */
[----:B------:R-:W-:-:S04]  /*0dd0*/  FFMA.FTZ R0, R5, R0, -0.052303962409496307373 ;  /* 0xbd563cae05007423 */ /* 0x000fc80000010000 */
[----:B------:R-:W-:-:S04]  /*0de0*/  FFMA.FTZ R0, R5, R0, 0.1331529766321182251 ;  /* 0x3e08594105007423 */ /* 0x000fc80000010000 */
[----:B------:R-:W-:-:S04]  /*0df0*/  FFMA.FTZ R0, R5, R0, -0.33332768082618713379 ;  /* 0xbeaaa9ed05007423 */ /* 0x000fc80000010000 */
[----:B------:R-:W-:-:S04]  /*0e00*/  FFMA.FTZ R0, R5, R0, RZ ;  /* 0x0000000005007223 */ /* 0x000fc800000100ff */
[----:B------:R-:W-:-:S02]  /*0e10*/  FFMA.FTZ R11, R0, R11, R11 ;  /* 0x0000000b000b7223 */ /* 0x000fc4000001000b */
.L_x_23:
[----:B------:R-:W-:Y:S05]  /*0e20*/  BSYNC B0 ;  /* 0x0000000000007941 */ /* 0x000fea0003800000 */
.L_x_21:
[----:B------:R-:W-:-:S04]  /*0e30*/  ISETP.GT.AND P0, PT, R6, R17, PT ;  /* 0x000000110600720c */ /* 0x000fc80003f04270 */
[----:B------:R-:W-:Y:S02]  /*0e40*/  FSEL R5, RZ, -INF , !P0 ;  /* 0xff800000ff057808 */ /* 0x000fe40004000000 */
[----:B------:R-:W-:-:S03]  /*0e50*/  ISETP.GT.AND P0, PT, R32, R17, PT ;  /* 0x000000112000720c */ /* 0x000fc60003f04270 */
[----:B------:R-:W-:Y:S01]  /*0e60*/  FFMA R23, R8, 50, R5 ;  /* 0x4248000008177823 */ /* 0x000fe20000000005 */
[----:B------:R-:W-:Y:S02]  /*0e70*/  FSEL R6, RZ, -INF , !P0 ;  /* 0xff800000ff067808 */ /* 0x000fe40004000000 */
[----:B------:R-:W-:Y:S02]  /*0e80*/  ISETP.GT.AND P0, PT, R30, R17, PT ;  /* 0x000000111e00720c */ /* 0x000fe40003f04270 */
[----:B------:R-:W-:Y:S01]  /*0e90*/  FSETP.NAN.AND P2, PT, R23, R23, PT ;  /* 0x000000171700720b */ /* 0x000fe20003f48000 */
[----:B------:R-:W-:Y:S01]  /*0ea0*/  FFMA R0, R7, 50, R6 ;  /* 0x4248000007007823 */ /* 0x000fe20000000006 */
[----:B------:R-:W-:Y:S02]  /*0eb0*/  FSEL R7, RZ, -INF , !P0 ;  /* 0xff800000ff077808 */ /* 0x000fe40004000000 */
[----:B------:R-:W-:Y:S02]  /*0ec0*/  ISETP.GT.AND P0, PT, R12, R17, PT ;  /* 0x000000110c00720c */ /* 0x000fe40003f04270 */
[----:B------:R-:W-:Y:S01]  /*0ed0*/  FSETP.GT.AND P1, PT, R23, R0, PT ;  /* 0x000000001700720b */ /* 0x000fe20003f24000 */
[----:B------:R-:W-:Y:S01]  /*0ee0*/  FFMA R10, R10, 50, R7 ;  /* 0x424800000a0a7823 */ /* 0x000fe20000000007 */
[----:B------:R-:W-:-:S02]  /*0ef0*/  FSEL R12, RZ, -INF , !P0 ;  /* 0xff800000ff0c7808 */ /* 0x000fc40004000000 */
[----:B------:R-:W-:-:S03]  /*0f00*/  ISETP.GT.AND P0, PT, R28, R17, PT ;  /* 0x000000111c00720c */ /* 0x000fc60003f04270 */
[----:B------:R-:W-:Y:S01]  /*0f10*/  @!P2 FSEL R23, R23, R0, P1 ;  /* 0x000000001717a208 */ /* 0x000fe20000800000 */
[----:B------:R-:W-:Y:S01]  /*0f20*/  FFMA R0, R9, 50, R12 ;  /* 0x4248000009007823 */ /* 0x000fe2000000000c */
[----:B------:R-:W-:Y:S02]  /*0f30*/  FSEL R13, RZ, -INF , !P0 ;  /* 0xff800000ff0d7808 */ /* 0x000fe40004000000 */
[C---:B------:R-:W-:Y:S02]  /*0f40*/  FSETP.NAN.AND P2, PT, R23.reuse, R23, PT ;  /* 0x000000171700720b */ /* 0x040fe40003f48000 */
[----:B------:R-:W-:Y:S01]  /*0f50*/  FSETP.GT.AND P1, PT, R23, R10, PT ;  /* 0x0000000a1700720b */ /* 0x000fe20003f24000 */
[----:B------:R-:W-:Y:S01]  /*0f60*/  FFMA R14, R14, 50, R13 ;  /* 0x424800000e0e7823 */ /* 0x000fe2000000000d */
[----:B------:R-:W-:-:S09]  /*0f70*/  ISETP.GT.AND P0, PT, R26, R17, PT ;  /* 0x000000111a00720c */ /* 0x000fd20003f04270 */
[----:B------:R-:W-:-:S04]  /*0f80*/  @!P2 FSEL R23, R23, R10, P1 ;  /* 0x0000000a1717a208 */ /* 0x000fc80000800000 */
[C---:B------:R-:W-:Y:S02]  /*0f90*/  FSETP.NAN.AND P2, PT, R23.reuse, R23, PT ;  /* 0x000000171700720b */ /* 0x040fe40003f48000 */
[----:B------:R-:W-:-:S11]  /*0fa0*/  FSETP.GT.AND P1, PT, R23, R0, PT ;  /* 0x000000001700720b */ /* 0x000fd60003f24000 */
[----:B------:R-:W-:-:S04]  /*0fb0*/  @!P2 FSEL R23, R23, R0, P1 ;  /* 0x000000001717a208 */ /* 0x000fc80000800000 */
[C---:B------:R-:W-:Y:S02]  /*0fc0*/  FSETP.NAN.AND P2, PT, R23.reuse, R23, PT ;  /* 0x000000171700720b */ /* 0x040fe40003f48000 */
[----:B------:R-:W-:-:S11]  /*0fd0*/  FSETP.GT.AND P1, PT, R23, R14, PT ;  /* 0x0000000e1700720b */ /* 0x000fd60003f24000 */
[----:B------:R-:W-:Y:S02]  /*0fe0*/  @!P2 FSEL R23, R23, R14, P1 ;  /* 0x0000000e1717a208 */ /* 0x000fe40000800000 */
[----:B------:R-:W-:Y:S02]  /*0ff0*/  FSEL R14, RZ, -INF , !P0 ;  /* 0xff800000ff0e7808 */ /* 0x000fe40004000000 */
[----:B------:R-:W-:Y:S02]  /*1000*/  FSETP.NAN.AND P2, PT, R23, R23, PT ;  /* 0x000000171700720b */ /* 0x000fe40003f48000 */
[----:B------:R-:W-:Y:S01]  /*1010*/  ISETP.GT.AND P0, PT, R24, R17, PT ;  /* 0x000000111800720c */ /* 0x000fe20003f04270 */
[----:B------:R-:W-:-:S03]  /*1020*/  FFMA R0, R15, 50, R14 ;  /* 0x424800000f007823 */ /* 0x000fc6000000000e */
[----:B------:R-:W-:Y:S02]  /*1030*/  FSEL R15, RZ, -INF , !P0 ;  /* 0xff800000ff0f7808 */ /* 0x000fe40004000000 */
[CC--:B------:R-:W-:Y:S02]  /*1040*/  FSETP.GT.AND P1, PT, R23.reuse, R0.reuse, PT ;  /* 0x000000001700720b */ /* 0x0c0fe40003f24000 */
[----:B------:R-:W-:Y:S01]  /*1050*/  ISETP.GT.AND P0, PT, R22, R17, PT ;  /* 0x000000111600720c */ /* 0x000fe20003f04270 */
[----:B------:R-:W-:Y:S01]  /*1060*/  FFMA R16, R16, 50, R15 ;  /* 0x4248000010107823 */ /* 0x000fe2000000000f */
[----:B------:R-:W-:Y:S02]  /*1070*/  MOV R22, 0x4 ;  /* 0x0000000400167802 */ /* 0x000fe40000000f00 */
[----:B------:R-:W-:-:S04]  /*1080*/  @!P2 FSEL R23, R23, R0, P1 ;  /* 0x000000001717a208 */ /* 0x000fc80000800000 */
[C---:B------:R-:W-:Y:S02]  /*1090*/  FSETP.NAN.AND P2, PT, R23.reuse, R23, PT ;  /* 0x000000171700720b */ /* 0x040fe40003f48000 */
[----:B------:R-:W-:-:S11]  /*10a0*/  FSETP.GT.AND P1, PT, R23, R16, PT ;  /* 0x000000101700720b */ /* 0x000fd60003f24000 */
[----:B------:R-:W-:Y:S02]  /*10b0*/  @!P2 FSEL R23, R23, R16, P1 ;  /* 0x000000101717a208 */ /* 0x000fe40000800000 */
[----:B------:R-:W-:Y:S02]  /*10c0*/  FSEL R16, RZ, -INF , !P0 ;  /* 0xff800000ff107808 */ /* 0x000fe40004000000 */
[----:B------:R-:W-:Y:S02]  /*10d0*/  FSETP.NAN.AND P1, PT, R23, R23, PT ;  /* 0x000000171700720b */ /* 0x000fe40003f28000 */
[----:B------:R-:W-:Y:S01]  /*10e0*/  LOP3.LUT P2, RZ, R18, 0x1f, RZ, 0xc0, !PT ;  /* 0x0000001f12ff7812 */ /* 0x000fe2000784c0ff */
[----:B------:R-:W-:-:S05]  /*10f0*/  FFMA R0, R11, 50, R16 ;  /* 0x424800000b007823 */ /* 0x000fca0000000010 */
[----:B------:R-:W-:-:S05]  /*1100*/  FSETP.GT.AND P0, PT, R23, R0, PT ;  /* 0x000000001700720b */ /* 0x000fca0003f04000 */
[----:B------:R-:W-:-:S04]  /*1110*/  @!P1 FSEL R23, R23, R0, P0 ;  /* 0x0000000017179208 */ /* 0x000fc80000000000 */
[C---:B------:R-:W-:Y:S01]  /*1120*/  FSETP.NAN.AND P1, PT, R23.reuse, R23, PT ;  /* 0x000000171700720b */ /* 0x040fe20003f28000 */
[----:B------:R-:W0:Y:S02]  /*1130*/  SHFL.BFLY PT, R0, R23, 0x10, 0x1f ;  /* 0x0e001f0017007f89 */ /* 0x000e2400000e0000 */
[----:B0-----:R-:W-:-:S13]  /*1140*/  FSETP.GT.AND P0, PT, R23, R0, PT ;  /* 0x000000001700720b */ /* 0x001fda0003f04000 */
        /* <DEDUP_REMOVED lines=12> */
[----:B------:R-:W-:Y:S02]  /*1210*/  @!P0 FSEL R23, R23, R0, P1 ;  /* 0x0000000017178208 */ /* 0x000fe40000800000 */
[----:B------:R-:W-:Y:S02]  /*1220*/  ISETP.GE.AND P1, PT, R18, 0x8, PT ;  /* 0x000000081200780c */ /* 0x000fe40003f26270 */
[C---:B------:R-:W-:Y:S01]  /*1230*/  FSETP.NAN.AND P3, PT, R23.reuse, R23, PT ;  /* 0x000000171700720b */ /* 0x040fe20003f68000 */
[----:B------:R-:W0:Y:S02]  /*1240*/  SHFL.BFLY PT, R0, R23, 0x1, 0x1f ;  /* 0x0c201f0017007f89 */ /* 0x000e2400000e0000 */
[----:B0-----:R-:W-:-:S13]  /*1250*/  FSETP.GT.AND P0, PT, R23, R0, PT ;  /* 0x000000001700720b */ /* 0x001fda0003f04000 */
[----:B------:R-:W-:-:S05]  /*1260*/  @!P0 FSEL R23, R23, R0, P3 ;  /* 0x0000000017178208 */ /* 0x000fca0001800000 */
[----:B------:R-:W-:Y:S04]  /*1270*/  @!P2 STS [R20.X4], R23 ;  /* 0x000000171400a388 */ /* 0x000fe80000004800 */
[----:B------:R-:W-:Y:S06]  /*1280*/  BAR.SYNC 0x0 ;  /* 0x0000000000007b1d */ /* 0x000fec0000000000 */
[----:B------:R-:W0:Y:S01]  /*1290*/  @!P1 LDS R8, [R18.X4] ;  /* 0x0000000012089984 */ /* 0x000e220000004800 */
[----:B------:R-:W-:-:S03]  /*12a0*/  IMAD.WIDE R22, R19, R22, c[0x0][0x168] ;  /* 0x00005a0013167625 */ /* 0x000fc600078e0216 */
[----:B0-----:R-:W0:Y:S01]  /*12b0*/  SHFL.BFLY PT, R9, R8, 0x4, 0x1f ;  /* 0x0c801f0008097f89 */ /* 0x001e2200000e0000 */
[C---:B------:R-:W-:Y:S02]  /*12c0*/  FSETP.NAN.AND P3, PT, R8.reuse, R8, PT ;  /* 0x000000080800720b */ /* 0x040fe40003f68000 */
[----:B0-----:R-:W-:-:S04]  /*12d0*/  FSETP.GT.AND P0, PT, R8, R9, PT ;  /* 0x000000090800720b */ /* 0x001fc80003f04000 */
[----:B------:R-:W-:-:S04]  /*12e0*/  FSEL R9, R8, R9, P0 ;  /* 0x0000000908097208 */ /* 0x000fc80000000000 */
[----:B------:R-:W-:-:S04]  /*12f0*/  FSEL R9, R8, R9, P3 ;  /* 0x0000000908097208 */ /* 0x000fc80001800000 */
[C---:B------:R-:W-:Y:S01]  /*1300*/  FSETP.NAN.AND P3, PT, R9.reuse, R9, PT ;  /* 0x000000090900720b */ /* 0x040fe20003f68000 */
[----:B------:R-:W0:Y:S02]  /*1310*/  SHFL.BFLY PT, R0, R9, 0x2, 0x1f ;  /* 0x0c401f0009007f89 */ /* 0x000e2400000e0000 */
[----:B0-----:R-:W-:-:S13]  /*1320*/  FSETP.GT.AND P0, PT, R9, R0, PT ;  /* 0x000000000900720b */ /* 0x001fda0003f04000 */
[----:B------:R-:W-:Y:S02]  /*1330*/  @!P0 FSEL R9, R9, R0, P3 ;  /* 0x0000000009098208 */ /* 0x000fe40001800000 */
[C---:B------:R-:W-:Y:S02]  /*1340*/  LOP3.LUT P0, RZ, R18.reuse, 0x7, RZ, 0xc0, !PT ;  /* 0x0000000712ff7812 */ /* 0x040fe4000780c0ff */
[C---:B------:R-:W-:Y:S01]  /*1350*/  FSETP.NAN.AND P4, PT, R9.reuse, R9, PT ;  /* 0x000000090900720b */ /* 0x040fe20003f88000 */
[----:B------:R-:W0:Y:S01]  /*1360*/  SHFL.BFLY PT, R0, R9, 0x1, 0x1f ;  /* 0x0c201f0009007f89 */ /* 0x000e2200000e0000 */
[----:B------:R-:W-:Y:S02]  /*1370*/  ISETP.LT.AND P0, PT, R18, 0x8, !P0 ;  /* 0x000000081200780c */ /* 0x000fe40004701270 */
[----:B0-----:R-:W-:-:S13]  /*1380*/  FSETP.GT.AND P3, PT, R9, R0, PT ;  /* 0x000000000900720b */ /* 0x001fda0003f64000 */
[----:B------:R-:W-:Y:S02]  /*1390*/  @!P3 FSEL R9, R9, R0, P4 ;  /* 0x000000000909b208 */ /* 0x000fe40002000000 */
[----:B------:R-:W-:-:S03]  /*13a0*/  ISETP.NE.AND P3, PT, R21, RZ, PT ;  /* 0x000000ff1500720c */ /* 0x000fc60003f65270 */
[----:B------:R-:W-:Y:S04]  /*13b0*/  @P0 STS [R18.X4], R9 ;  /* 0x0000000912000388 */ /* 0x000fe80000004800 */
[----:B------:R-:W-:Y:S06]  /*13c0*/  BAR.SYNC 0x0 ;  /* 0x0000000000007b1d */ /* 0x000fec0000000000 */
[----:B------:R-:W0:Y:S04]  /*13d0*/  LDS R17, [RZ] ;  /* 0x00000000ff117984 */ /* 0x000e280000000800 */
[----:B------:R-:W-:Y:S06]  /*13e0*/  BAR.SYNC 0x0 ;  /* 0x0000000000007b1d */ /* 0x000fec0000000000 */
[----:B0-----:R-:W-:Y:S04]  /*13f0*/  STS [RZ], R17 ;  /* 0x00000011ff007388 */ /* 0x001fe80000000800 */
[----:B------:R-:W-:Y:S06]  /*1400*/  BAR.SYNC 0x0 ;  /* 0x0000000000007b1d */ /* 0x000fec0000000000 */
[----:B------:R-:W0:Y:S04]  /*1410*/  LDS R25, [RZ] ;  /* 0x00000000ff197984 */ /* 0x000e280000000800 */
[----:B0-----:R0:W-:Y:S04]  /*1420*/  @!P3 STG.E [R22.64], R25 ;  /* 0x000000191600b986 */ /* 0x0011e8000c101904 */
[----:B------:R-:W2:Y:S01]  /*1430*/  LDG.E.EL.128 R8, [R2.64] ;  /* 0x0000000402087981 */ /* 0x000ea2000c2e1d00 */
[----:B------:R-:W-:Y:S01]  /*1440*/  BSSY B0, `(.L_x_24) ;  /* 0x0000026000007945 */ /* 0x000fe20003800000 */
[----:B--2---:R-:W-:-:S02]  /*1450*/  SHF.L.U32 R0, R8, 0x10, RZ ;  /* 0x0000001008007819 */ /* 0x004fc400000006ff */
[----:B------:R-:W-:Y:S02]  /*1460*/  PRMT R21, R8, 0x7632, R21 ;  /* 0x0000763208157816 */ /* 0x000fe40000000015 */
[C---:B------:R-:W-:Y:S01]  /*1470*/  PRMT R24, R9.reuse, 0x7632, R24 ;  /* 0x0000763209187816 */ /* 0x040fe20000000018 */
[----:B------:R-:W-:Y:S01]  /*1480*/  FMUL R0, R0, 0.0625 ;  /* 0x3d80000000007820 */ /* 0x000fe20000400000 */
[----:B------:R-:W-:Y:S02]  /*1490*/  SHF.L.U32 R26, R9, 0x10, RZ ;  /* 0x00000010091a7819 */ /* 0x000fe400000006ff */
[----:B------:R-:W-:Y:S01]  /*14a0*/  SHF.L.U32 R21, R21, 0x10, RZ ;  /* 0x0000001015157819 */ /* 0x000fe200000006ff */
[----:B------:R-:W-:Y:S01]  /*14b0*/  FMUL R8, R0, 0.019999999552965164185 ;  /* 0x3ca3d70a00087820 */ /* 0x000fe20000400000 */
[----:B------:R-:W-:Y:S01]  /*14c0*/  PRMT R9, R10, 0x7632, R9 ;  /* 0x000076320a097816 */ /* 0x000fe20000000009 */
[----:B------:R-:W-:Y:S01]  /*14d0*/  FMUL R26, R26, 0.0625 ;  /* 0x3d8000001a1a7820 */ /* 0x000fe20000400000 */
[----:B------:R-:W-:Y:S01]  /*14e0*/  SHF.L.U32 R10, R10, 0x10, RZ ;  /* 0x000000100a0a7819 */ /* 0x000fe200000006ff */
[----:B------:R-:W-:Y:S01]  /*14f0*/  FADD.FTZ R0, |R8|, -RZ ;  /* 0x800000ff08007221 */ /* 0x000fe20000010200 */
[----:B0-----:R-:W-:Y:S01]  /*1500*/  SHF.L.U32 R23, R24, 0x10, RZ ;  /* 0x0000001018177819 */ /* 0x001fe200000006ff */
[----:B------:R-:W-:Y:S01]  /*1510*/  FMUL R22, R21, 0.0625 ;  /* 0x3d80000015167820 */ /* 0x000fe20000400000 */
[----:B------:R-:W-:Y:S01]  /*1520*/  SHF.L.U32 R9, R9, 0x10, RZ ;  /* 0x0000001009097819 */ /* 0x000fe200000006ff */
[----:B------:R-:W-:Y:S01]  /*1530*/  FMUL R21, R10, 0.0625 ;  /* 0x3d8000000a157820 */ /* 0x000fe20000400000 */
[----:B------:R-:W-:Y:S01]  /*1540*/  FSETP.GE.AND P4, PT, R0, 0.60000002384185791016, PT ;  /* 0x3f19999a0000780b */ /* 0x000fe20003f86000 */
[----:B------:R-:W-:Y:S01]  /*1550*/  FMUL R23, R23, 0.0625 ;  /* 0x3d80000017177820 */ /* 0x000fe20000400000 */
[----:B------:R-:W-:Y:S01]  /*1560*/  FMUL R10, R26, 0.019999999552965164185 ;  /* 0x3ca3d70a1a0a7820 */ /* 0x000fe20000400000 */
[----:B------:R-:W-:-:S10]  /*1570*/  FMUL R22, R22, 0.019999999552965164185 ;  /* 0x3ca3d70a16167820 */ /* 0x000fd40000400000 */
        /* <DEDUP_REMOVED lines=11> */
.L_x_25:
[----:B------:R-:W-:Y:S01]  /*1630*/  MOV R0, 0x3c80f082 ;  /* 0x3c80f08200007802 */ /* 0x000fe20000000f00 */
[----:B------:R-:W-:-:S04]  /*1640*/  FMUL R25, R8, R8 ;  /* 0x0000000808197220 */ /* 0x000fc80000400000 */
[----:B------:R-:W-:-:S04]  /*1650*/  FFMA.FTZ R0, R25, R0, -0.052303962409496307373 ;  /* 0xbd563cae19007423 */ /* 0x000fc80000010000 */
[----:B------:R-:W-:-:S04]  /*1660*/  FFMA.FTZ R0, R25, R0, 0.1331529766321182251 ;  /* 0x3e08594119007423 */ /* 0x000fc80000010000 */
[----:B------:R-:W-:-:S04]  /*1670*/  FFMA.FTZ R0, R25, R0, -0.33332768082618713379 ;  /* 0xbeaaa9ed19007423 */ /* 0x000fc80000010000 */
[----:B------:R-:W-:-:S04]  /*1680*/  FFMA.FTZ R25, R25, R0, RZ ;  /* 0x0000000019197223 */ /* 0x000fc800000100ff */
[----:B------:R-:W-:-:S02]  /*1690*/  FFMA.FTZ R8, R8, R25, R8 ;  /* 0x0000001908087223 */ /* 0x000fc40000010008 */
.L_x_26:
[----:B------:R-:W-:Y:S05]  /*16a0*/  BSYNC B0 ;  /* 0x0000000000007941 */ /* 0x000fea0003800000 */
.L_x_24:
        /* <DEDUP_REMOVED lines=17> */
.L_x_28:
[----:B------:R-:W-:Y:S01]  /*17c0*/  MOV R0, 0x3c80f082 ;  /* 0x3c80f08200007802 */ /* 0x000fe20000000f00 */
[----:B------:R-:W-:-:S04]  /*17d0*/  FMUL R9, R22, R22 ;  /* 0x0000001616097220 */ /* 0x000fc80000400000 */
[----:B------:R-:W-:-:S04]  /*17e0*/  FFMA.FTZ R0, R9, R0, -0.052303962409496307373 ;  /* 0xbd563cae09007423 */ /* 0x000fc80000010000 */
[----:B------:R-:W-:-:S04]  /*17f0*/  FFMA.FTZ R0, R9, R0, 0.1331529766321182251 ;  /* 0x3e08594109007423 */ /* 0x000fc80000010000 */
[----:B------:R-:W-:-:S04]  /*1800*/  FFMA.FTZ R0, R9, R0, -0.33332768082618713379 ;  /* 0xbeaaa9ed09007423 */ /* 0x000fc80000010000 */
[----:B------:R-:W-:-:S04]  /*1810*/  FFMA.FTZ R9, R9, R0, RZ ;  /* 0x0000000009097223 */ /* 0x000fc800000100ff */
[----:B------:R-:W-:-:S02]  /*1820*/  FFMA.FTZ R9, R22, R9, R22 ;  /* 0x0000000916097223 */ /* 0x000fc40000010016 */
.L_x_29:
[----:B------:R-:W-:Y:S05]  /*1830*/  BSYNC B0 ;  /* 0x0000000000007941 */ /* 0x000fea0003800000 */
.L_x_27:
        /* <DEDUP_REMOVED lines=17> */
.L_x_31:
[----:B------:R-:W-:Y:S01]  /*1950*/  MOV R0, 0x3c80f082 ;  /* 0x3c80f08200007802 */ /* 0x000fe20000000f00 */
[----:B------:R-:W-:-:S04]  /*1960*/  FMUL R27, R10, R10 ;  /* 0x0000000a0a1b7220 */ /* 0x000fc80000400000 */
[----:B------:R-:W-:-:S04]  /*1970*/  FFMA.FTZ R0, R27, R0, -0.052303962409496307373 ;  /* 0xbd563cae1b007423 */ /* 0x000fc80000010000 */
[----:B------:R-:W-:-:S04]  /*1980*/  FFMA.FTZ R0, R27, R0, 0.1331529766321182251 ;  /* 0x3e0859411b007423 */ /* 0x000fc80000010000 */
[----:B------:R-:W-:-:S04]  /*1990*/  FFMA.FTZ R0, R27, R0, -0.33332768082618713379 ;  /* 0xbeaaa9ed1b007423 */ /* 0x000fc80000010000 */
[----:B------:R-:W-:-:S04]  /*19a0*/  FFMA.FTZ R27, R27, R0, RZ ;  /* 0x000000001b1b7223 */ /* 0x000fc800000100ff */
[----:B------:R-:W-:-:S02]  /*19b0*/  FFMA.FTZ R10, R10, R27, R10 ;  /* 0x0000001b0a0a7223 */ /* 0x000fc4000001000a */
.L_x_32:
[----:B------:R-:W-:Y:S05]  /*19c0*/  BSYNC B0 ;  /* 0x0000000000007941 */ /* 0x000fea0003800000 */
.L_x_30:
[----:B------:R-:W-:Y:S01]  /*19d0*/  FADD.FTZ R28, |R23|, -RZ ;  /* 0x800000ff171c7221 */ /* 0x000fe20000010200 */
[----:B------:R-:W-:Y:S01]  /*19e0*/  BSSY B0, `(.L_x_33) ;  /* 0x0000016000007945 */ /* 0x000fe20003800000 */
[----:B------:R-:W-:Y:S01]  /*19f0*/  FMUL R24, R24, 0.019999999552965164185 ;  /* 0x3ca3d70a18187820 */ /* 0x000fe20000400000 */
[----:B------:R-:W-:Y:S02]  /*1a00*/  FMUL R25, R25, 0.0625 ;  /* 0x3d80000019197820 */ /* 0x000fe40000400000 */
        /* <DEDUP_REMOVED lines=12> */
.L_x_34:
[----:B------:R-:W-:Y:S01]  /*1ad0*/  MOV R0, 0x3c80f082 ;  /* 0x3c80f08200007802 */ /* 0x000fe20000000f00 */
[----:B------:R-:W-:-:S04]  /*1ae0*/  FMUL R27, R23, R23 ;  /* 0x00000017171b7220 */ /* 0x000fc80000400000 */
[----:B------:R-:W-:-:S04]  /*1af0*/  FFMA.FTZ R0, R27, R0, -0.052303962409496307373 ;  /* 0xbd563cae1b007423 */ /* 0x000fc80000010000 */
[----:B------:R-:W-:-:S04]  /*1b00*/  FFMA.FTZ R0, R27, R0, 0.1331529766321182251 ;  /* 0x3e0859411b007423 */ /* 0x000fc80000010000 */
[----:B------:R-:W-:-:S04]  /*1b10*/  FFMA.FTZ R0, R27, R0, -0.33332768082618713379 ;  /* 0xbeaaa9ed1b007423 */ /* 0x000fc80000010000 */
[----:B------:R-:W-:-:S04]  /*1b20*/  FFMA.FTZ R0, R27, R0, RZ ;  /* 0x000000001b007223 */ /* 0x000fc800000100ff */
[----:B------:R-:W-:-:S02]  /*1b30*/  FFMA.FTZ R23, R23, R0, R23 ;  /* 0x0000000017177223 */ /* 0x000fc40000010017 */
.L_x_35:
[----:B------:R-:W-:Y:S05]  /*1b40*/  BSYNC B0 ;  /* 0x0000000000007941 */ /* 0x000fea0003800000 */
.L_x_33:
        /* <DEDUP_REMOVED lines=15> */
.L_x_37:
[----:B------:R-:W-:Y:S01]  /*1c40*/  MOV R0, 0x3c80f082 ;  /* 0x3c80f08200007802 */ /* 0x000fe20000000f00 */
[----:B------:R-:W-:-:S04]  /*1c50*/  FMUL R27, R21, R21 ;  /* 0x00000015151b7220 */ /* 0x000fc80000400000 */
[----:B------:R-:W-:-:S04]  /*1c60*/  FFMA.FTZ R0, R27, R0, -0.052303962409496307373 ;  /* 0xbd563cae1b007423 */ /* 0x000fc80000010000 */
[----:B------:R-:W-:-:S04]  /*1c70*/  FFMA.FTZ R0, R27, R0, 0.1331529766321182251 ;  /* 0x3e0859411b007423 */ /* 0x000fc80000010000 */
[----:B------:R-:W-:-:S04]  /*1c80*/  FFMA.FTZ R0, R27, R0, -0.33332768082618713379 ;  /* 0xbeaaa9ed1b007423 */ /* 0x000fc80000010000 */
[----:B------:R-:W-:-:S04]  /*1c90*/  FFMA.FTZ R0, R27, R0, RZ ;  /* 0x000000001b007223 */ /* 0x000fc800000100ff */
[----:B------:R-:W-:-:S02]  /*1ca0*/  FFMA.FTZ R22, R21, R0, R21 ;  /* 0x0000000015167223 */ /* 0x000fc40000010015 */
.L_x_38:
[----:B------:R-:W-:Y:S05]  /*1cb0*/  BSYNC B0 ;  /* 0x0000000000007941 */ /* 0x000fea0003800000 */
.L_x_36:
[----:B------:R-:W-:Y:S01]  /*1cc0*/  FADD.FTZ R27, |R24|, -RZ ;  /* 0x800000ff181b7221 */ /* 0x000fe20000010200 */
[----:B------:R-:W-:Y:S01]  /*1cd0*/  BSSY B0, `(.L_x_39) ;  /* 0x0000015000007945 */ /* 0x000fe20003800000 */
[----:B------:R-:W-:-:S03]  /*1ce0*/  FMUL R25, R25, 0.019999999552965164185 ;  /* 0x3ca3d70a19197820 */ /* 0x000fc60000400000 */
        /* <DEDUP_REMOVED lines=12> */
.L_x_40:
[----:B------:R-:W-:Y:S01]  /*1db0*/  MOV R0, 0x3c80f082 ;  /* 0x3c80f08200007802 */ /* 0x000fe20000000f00 */
[----:B------:R-:W-:-:S04]  /*1dc0*/  FMUL R21, R24, R24 ;  /* 0x0000001818157220 */ /* 0x000fc80000400000 */
[----:B------:R-:W-:-:S04]  /*1dd0*/  FFMA.FTZ R0, R21, R0, -0.052303962409496307373 ;  /* 0xbd563cae15007423 */ /* 0x000fc80000010000 */
[----:B------:R-:W-:-:S04]  /*1de0*/  FFMA.FTZ R0, R21, R0, 0.1331529766321182251 ;  /* 0x3e08594115007423 */ /* 0x000fc80000010000 */
[----:B------:R-:W-:-:S04]  /*1df0*/  FFMA.FTZ R0, R21, R0, -0.33332768082618713379 ;  /* 0xbeaaa9ed15007423 */ /* 0x000fc80000010000 */
[----:B------:R-:W-:-:S04]  /*1e00*/  FFMA.FTZ R21, R21, R0, RZ ;  /* 0x0000000015157223 */ /* 0x000fc800000100ff */
[----:B------:R-:W-:-:S02]  /*1e10*/  FFMA.FTZ R21, R24, R21, R24 ;  /* 0x0000001518157223 */ /* 0x000fc40000010018 */
.L_x_41:
[----:B------:R-:W-:Y:S05]  /*1e20*/  BSYNC B0 ;  /* 0x0000000000007941 */ /* 0x000fea0003800000 */
.L_x_39:
        /* <DEDUP_REMOVED lines=15> */
.L_x_43:
[----:B------:R-:W-:Y:S01]  /*1f20*/  MOV R0, 0x3c80f082 ;  /* 0x3c80f08200007802 */ /* 0x000fe20000000f00 */
[----:B------:R-:W-:-:S04]  /*1f30*/  FMUL R27, R25, R25 ;  /* 0x00000019191b7220 */ /* 0x000fc80000400000 */
[----:B------:R-:W-:-:S04]  /*1f40*/  FFMA.FTZ R0, R27, R0, -0.052303962409496307373 ;  /* 0xbd563cae1b007423 */ /* 0x000fc80000010000 */
[----:B------:R-:W-:-:S04]  /*1f50*/  FFMA.FTZ R0, R27, R0, 0.1331529766321182251 ;  /* 0x3e0859411b007423 */ /* 0x000fc80000010000 */
[----:B------:R-:W-:-:S04]  /*1f60*/  FFMA.FTZ R0, R27, R0, -0.33332768082618713379 ;  /* 0xbeaaa9ed1b007423 */ /* 0x000fc80000010000 */
[----:B------:R-:W-:-:S04]  /*1f70*/  FFMA.FTZ R0, R27, R0, RZ ;  /* 0x000000001b007223 */ /* 0x000fc800000100ff */
[----:B------:R-:W-:-:S02]  /*1f80*/  FFMA.FTZ R26, R0, R25, R25 ;  /* 0x00000019001a7223 */ /* 0x000fc40000010019 */
.L_x_44:
[----:B------:R-:W-:Y:S05]  /*1f90*/  BSYNC B0 ;  /* 0x0000000000007941 */ /* 0x000fea0003800000 */
.L_x_42:
[----:B------:R-:W-:Y:S01]  /*1fa0*/  FADD.FTZ R29, |R11|, -RZ ;  /* 0x800000ff0b1d7221 */ /* 0x000fe20000010200 */
[----:B------:R-:W-:Y:S01]  /*1fb0*/  BSSY B0, `(.L_x_45) ;  /* 0x0000015000007945 */ /* 0x000fe20003800000 */
[----:B------:R-:W-:-:S03]  /*1fc0*/  SHF.R.S32.HI R24, RZ, 0x1f, R19 ;  /* 0x0000001fff187819 */ /* 0x000fc60000011413 */
        /* <DEDUP_REMOVED lines=12> */
.L_x_46:
[----:B------:R-:W-:Y:S01]  /*2090*/  MOV R0, 0x3c80f082 ;  /* 0x3c80f08200007802 */ /* 0x000fe20000000f00 */
[----:B------:R-:W-:-:S04]  /*20a0*/  FMUL R25, R11, R11 ;  /* 0x0000000b0b197220 */ /* 0x000fc80000400000 */
[----:B------:R-:W-:-:S04]  /*20b0*/  FFMA.FTZ R0, R25, R0, -0.052303962409496307373 ;  /* 0xbd563cae19007423 */ /* 0x000fc80000010000 */
[----:B------:R-:W-:-:S04]  /*20c0*/  FFMA.FTZ R0, R25, R0, 0.1331529766321182251 ;  /* 0x3e08594119007423 */ /* 0x000fc80000010000 */
[----:B------:R-:W-:-:S04]  /*20d0*/  FFMA.FTZ R0, R25, R0, -0.33332768082618713379 ;  /* 0xbeaaa9ed19007423 */ /* 0x000fc80000010000 */
[----:B------:R-:W-:-:S04]  /*20e0*/  FFMA.FTZ R0, R25, R0, RZ ;  /* 0x0000000019007223 */ /* 0x000fc800000100ff */
[----:B------:R-:W-:-:S02]  /*20f0*/  FFMA.FTZ R11, R0, R11, R11 ;  /* 0x0000000b000b7223 */ /* 0x000fc4000001000b */
.L_x_47:
[----:B------:R-:W-:Y:S05]  /*2100*/  BSYNC B0 ;  /* 0x0000000000007941 */ /* 0x000fea0003800000 */
.L_x_45:
[----:B------:R-:W-:Y:S01]  /*2110*/  FFMA R0, R9, 50, R6 ;  /* 0x4248000009007823 */ /* 0x000fe20000000006 */
[----:B------:R-:W-:Y:S01]  /*2120*/  FFMA R10, R10, 50, R7 ;  /* 0x424800000a0a7823 */ /* 0x000fe20000000007 */
[----:B------:R-:W-:Y:S01]  /*2130*/  FFMA R22, R22, 50, R13 ;  /* 0x4248000016167823 */ /* 0x000fe2000000000d */
[----:B------:R-:W-:Y:S01]  /*2140*/  FFMA R26, R26, 50, R15 ;  /* 0x424800001a1a7823 */ /* 0x000fe2000000000f */
[C---:B------:R-:W-:Y:S01]  /*2150*/  FADD R0, -R17.reuse, R0 ;  /* 0x0000000011007221 */ /* 0x040fe20000000100 */
[C---:B------:R-:W-:Y:S01]  /*2160*/  FADD R10, -R17.reuse, R10 ;  /* 0x0000000a110a7221 */ /* 0x040fe20000000100 */
[C---:B------:R-:W-:Y:S01]  /*2170*/  FADD R22, -R17.reuse, R22 ;  /* 0x0000001611167221 */ /* 0x040fe20000000100 */
[----:B------:R-:W-:Y:S01]  /*2180*/  FADD R26, -R17, R26 ;  /* 0x0000001a111a7221 */ /* 0x000fe20000000100 */
[----:B------:R-:W-:Y:S01]  /*2190*/  FMUL R0, R0, 1.4426950216293334961 ;  /* 0x3fb8aa3b00007820 */ /* 0x000fe20000400000 */
[----:B------:R-:W-:Y:S01]  /*21a0*/  FMUL R25, R10, 1.4426950216293334961 ;  /* 0x3fb8aa3b0a197820 */ /* 0x000fe20000400000 */
[----:B------:R-:W-:Y:S01]  /*21b0*/  FFMA R10, R23, 50, R12 ;  /* 0x42480000170a7823 */ /* 0x000fe2000000000c */
[----:B------:R-:W-:Y:S01]  /*21c0*/  FMUL R28, R22, 1.4426950216293334961 ;  /* 0x3fb8aa3b161c7820 */ /* 0x000fe20000400000 */
[----:B------:R-:W-:Y:S01]  /*21d0*/  FFMA R22, R21, 50, R14 ;  /* 0x4248000015167823 */ /* 0x000fe2000000000e */
[----:B------:R-:W-:Y:S06]  /*21e0*/  BAR.SYNC 0x0 ;  /* 0x0000000000007b1d */ /* 0x000fec0000000000 */
[----:B------:R-:W-:Y:S01]  /*21f0*/  FSETP.GEU.AND P5, PT, R0, -126, PT ;  /* 0xc2fc00000000780b */ /* 0x000fe20003fae000 */
[----:B------:R-:W-:Y:S01]  /*2200*/  FADD R10, -R17, R10 ;  /* 0x0000000a110a7221 */ /* 0x000fe20000000100 */
[----:B------:R-:W-:Y:S01]  /*2210*/  FSETP.GEU.AND P4, PT, R25, -126, PT ;  /* 0xc2fc00001900780b */ /* 0x000fe20003f8e000 */
[----:B------:R-:W-:Y:S01]  /*2220*/  FADD R22, -R17, R22 ;  /* 0x0000001611167221 */ /* 0x000fe20000000100 */
[----:B------:R-:W-:Y:S01]  /*2230*/  FMUL R26, R26, 1.4426950216293334961 ;  /* 0x3fb8aa3b1a1a7820 */ /* 0x000fe20000400000 */
[----:B------:R-:W-:Y:S01]  /*2240*/  FMUL R27, R10, 1.4426950216293334961 ;  /* 0x3fb8aa3b0a1b7820 */ /* 0x000fe20000400000 */
[----:B------:R-:W-:-:S04]  /*2250*/  FFMA R10, R8, 50, R5 ;  /* 0x42480000080a7823 */ /* 0x000fc80000000005 */
[----:B------:R-:W-:Y:S01]  /*2260*/  FSETP.GEU.AND P6, PT, R27, -126, PT ;  /* 0xc2fc00001b00780b */ /* 0x000fe20003fce000 */
[----:B------:R-:W-:Y:S02]  /*2270*/  FADD R10, -R17, R10 ;  /* 0x0000000a110a7221 */ /* 0x000fe40000000100 */
[----:B------:R-:W-:Y:S02]  /*2280*/  @!P5 FMUL R0, R0, 0.5 ;  /* 0x3f0000000000d820 */ /* 0x000fe40000400000 */
[----:B------:R-:W-:Y:S01]  /*2290*/  @!P4 FMUL R25, R25, 0.5 ;  /* 0x3f0000001919c820 */ /* 0x000fe20000400000 */
[----:B------:R-:W-:-:S03]  /*22a0*/  FMUL R23, R10, 1.4426950216293334961 ;  /* 0x3fb8aa3b0a177820 */ /* 0x000fc60000400000 */
[----:B------:R-:W0:Y:S04]  /*22b0*/  MUFU.EX2 R0, R0 ;  /* 0x0000000000007308 */ /* 0x000e280000000800 */
[----:B------:R-:W-:-:S04]  /*22c0*/  @!P6 FMUL R27, R27, 0.5 ;  /* 0x3f0000001b1be820 */ /* 0x000fc80000400000 */
[----:B------:R1:W2:Y:S01]  /*22d0*/  MUFU.EX2 R9, R25 ;  /* 0x0000001900097308 */ /* 0x0002a20000000800 */
[----:B0-----:R-:W-:Y:S01]  /*22e0*/  @!P5 FMUL R0, R0, R0 ;  /* 0x000000000000d220 */ /* 0x001fe20000400000 */
[----:B------:R-:W-:-:S06]  /*22f0*/  FSETP.GEU.AND P5, PT, R28, -126, PT ;  /* 0xc2fc00001c00780b */ /* 0x000fcc0003fae000 */
[----:B------:R-:W0:Y:S01]  /*2300*/  MUFU.EX2 R10, R27 ;  /* 0x0000001b000a7308 */ /* 0x000e220000000800 */
[----:B-1----:R-:W-:Y:S01]  /*2310*/  FMUL R25, R22, 1.4426950216293334961 ;  /* 0x3fb8aa3b16197820 */ /* 0x002fe20000400000 */
[----:B------:R-:W-:Y:S01]  /*2320*/  FFMA R22, R11, 50, R16 ;  /* 0x424800000b167823 */ /* 0x000fe20000000010 */
[----:B------:R-:W-:Y:S01]  /*2330*/  FADD R0, RZ, R0 ;  /* 0x00000000ff007221 */ /* 0x000fe20000000000 */
[----:B--2---:R-:W-:Y:S01]  /*2340*/  @!P4 FMUL R9, R9, R9 ;  /* 0x000000090909c220 */ /* 0x004fe20000400000 */
[----:B------:R-:W-:Y:S01]  /*2350*/  FSETP.GEU.AND P4, PT, R23, -126, PT ;  /* 0xc2fc00001700780b */ /* 0x000fe20003f8e000 */
[----:B------:R-:W-:Y:S02]  /*2360*/  FADD R22, -R17, R22 ;  /* 0x0000001611167221 */ /* 0x000fe40000000100 */
[----:B------:R-:W-:Y:S01]  /*2370*/  FADD R9, RZ, R9 ;  /* 0x00000009ff097221 */ /* 0x000fe20000000000 */
[----:B------:R-:W-:Y:S01]  /*2380*/  @!P5 FMUL R28, R28, 0.5 ;  /* 0x3f0000001c1cd820 */ /* 0x000fe20000400000 */
[----:B------:R-:W-:-:S03]  /*2390*/  FMUL R22, R22, 1.4426950216293334961 ;  /* 0x3fb8aa3b16167820 */ /* 0x000fc60000400000 */
[----:B------:R-:W1:Y:S01]  /*23a0*/  MUFU.EX2 R21, R28 ;  /* 0x0000001c00157308 */ /* 0x000e620000000800 */
[----:B0-----:R-:W-:Y:S01]  /*23b0*/  @!P6 FMUL R10, R10, R10 ;  /* 0x0000000a0a0ae220 */ /* 0x001fe20000400000 */
[----:B------:R-:W-:-:S03]  /*23c0*/  FSETP.GEU.AND P6, PT, R25, -126, PT ;  /* 0xc2fc00001900780b */ /* 0x000fc60003fce000 */
[----:B------:R-:W-:Y:S01]  /*23d0*/  @!P4 FMUL R23, R23, 0.5 ;  /* 0x3f0000001717c820 */ /* 0x000fe20000400000 */
[----:B------:R-:W-:-:S03]  /*23e0*/  FADD R10, RZ, R10 ;  /* 0x0000000aff0a7221 */ /* 0x000fc60000000000 */
[----:B------:R-:W0:Y:S06]  /*23f0*/  MUFU.EX2 R11, R23 ;  /* 0x00000017000b7308 */ /* 0x000e2c0000000800 */
[----:B------:R-:W-:Y:S01]  /*2400*/  @!P6 FMUL R25, R25, 0.5 ;  /* 0x3f0000001919e820 */ /* 0x000fe20000400000 */
[----:B-1----:R-:W-:Y:S01]  /*2410*/  @!P5 FMUL R21, R21, R21 ;  /* 0x000000151515d220 */ /* 0x002fe20000400000 */
[----:B------:R-:W-:-:S03]  /*2420*/  FSETP.GEU.AND P5, PT, R26, -126, PT ;  /* 0xc2fc00001a00780b */ /* 0x000fc60003fae000 */
[----:B------:R-:W-:Y:S01]  /*2430*/  FADD R21, RZ, R21 ;  /* 0x00000015ff157221 */ /* 0x000fe20000000000 */
[----:B------:R-:W1:Y:S01]  /*2440*/  MUFU.EX2 R25, R25 ;  /* 0x0000001900197308 */ /* 0x000e620000000800 */
[----:B0-----:R-:W-:Y:S01]  /*2450*/  @!P4 FMUL R11, R11, R11 ;  /* 0x0000000b0b0bc220 */ /* 0x001fe20000400000 */
[----:B------:R-:W-:-:S03]  /*2460*/  FSETP.GEU.AND P4, PT, R22, -126, PT ;  /* 0xc2fc00001600780b */ /* 0x000fc60003f8e000 */
[----:B------:R-:W-:-:S04]  /*2470*/  FADD R11, RZ, R11 ;  /* 0x0000000bff0b7221 */ /* 0x000fc80000000000 */
[----:B------:R-:W-:Y:S01]  /*2480*/  @!P5 FMUL R26, R26, 0.5 ;  /* 0x3f0000001a1ad820 */ /* 0x000fe20000400000 */
[----:B------:R-:W-:-:S05]  /*2490*/  FADD R28, R11, R0 ;  /* 0x000000000b1c7221 */ /* 0x000fca0000000000 */
[----:B------:R-:W0:Y:S01]  /*24a0*/  MUFU.EX2 R26, R26 ;  /* 0x0000001a001a7308 */ /* 0x000e220000000800 */
[----:B------:R-:W-:Y:S01]  /*24b0*/  FADD R9, R9, R28 ;  /* 0x0000001c09097221 */ /* 0x000fe20000000000 */
[----:B------:R-:W-:Y:S01]  /*24c0*/  @!P4 FMUL R22, R22, 0.5 ;  /* 0x3f0000001616c820 */ /* 0x000fe20000400000 */
[----:B-1----:R-:W-:Y:S02]  /*24d0*/  @!P6 FMUL R25, R25, R25 ;  /* 0x000000191919e220 */ /* 0x002fe40000400000 */
[----:B------:R-:W-:Y:S02]  /*24e0*/  FADD R10, R10, R9 ;  /* 0x000000090a0a7221 */ /* 0x000fe40000000000 */
[----:B------:R-:W-:Y:S01]  /*24f0*/  FADD R25, RZ, R25 ;  /* 0x00000019ff197221 */ /* 0x000fe20000000000 */
[----:B------:R-:W1:Y:S01]  /*2500*/  MUFU.EX2 R0, R22 ;  /* 0x0000001600007308 */ /* 0x000e620000000800 */
[----:B------:R-:W-:-:S04]  /*2510*/  FADD R10, R21, R10 ;  /* 0x0000000a150a7221 */ /* 0x000fc80000000000 */
[----:B------:R-:W-:Y:S01]  /*2520*/  FADD R25, R25, R10 ;  /* 0x0000000a19197221 */ /* 0x000fe20000000000 */
[----:B0-----:R-:W-:-:S04]  /*2530*/  @!P5 FMUL R26, R26, R26 ;  /* 0x0000001a1a1ad220 */ /* 0x001fc80000400000 */
[----:B------:R-:W-:Y:S01]  /*2540*/  FADD R26, RZ, R26 ;  /* 0x0000001aff1a7221 */ /* 0x000fe20000000000 */
[----:B-1----:R-:W-:-:S03]  /*2550*/  @!P4 FMUL R0, R0, R0 ;  /* 0x000000000000c220 */ /* 0x002fc60000400000 */
[----:B------:R-:W-:Y:S01]  /*2560*/  FADD R25, R26, R25 ;  /* 0x000000191a197221 */ /* 0x000fe20000000000 */
[----:B------:R-:W-:-:S04]  /*2570*/  FADD R0, RZ, R0 ;  /* 0x00000000ff007221 */ /* 0x000fc80000000000 */
[----:B------:R-:W-:-:S05]  /*2580*/  FADD R0, R0, R25 ;  /* 0x0000001900007221 */ /* 0x000fca0000000000 */
[----:B------:R-:W0:Y:S02]  /*2590*/  SHFL.BFLY PT, R9, R0, 0x10, 0x1f ;  /* 0x0e001f0000097f89 */ /* 0x000e2400000e0000 */
[----:B0-----:R-:W-:-:S05]  /*25a0*/  FADD R9, R0, R9 ;  /* 0x0000000900097221 */ /* 0x001fca0000000000 */
        /* <DEDUP_REMOVED lines=8> */
[----:B------:R-:W-:Y:S04]  /*2630*/  @!P2 STS [R20.X4], R23 ;  /* 0x000000171400a388 */ /* 0x000fe80000004800 */
[----:B------:R-:W-:Y:S06]  /*2640*/  BAR.SYNC 0x0 ;  /* 0x0000000000007b1d */ /* 0x000fec0000000000 */
[----:B------:R-:W0:Y:S04]  /*2650*/  @!P1 LDS R8, [R18.X4] ;  /* 0x0000000012089984 */ /* 0x000e280000004800 */
[----:B0-----:R-:W0:Y:S02]  /*2660*/  SHFL.BFLY PT, R9, R8, 0x4, 0x1f ;  /* 0x0c801f0008097f89 */ /* 0x001e2400000e0000 */
[----:B0-----:R-:W-:-:S05]  /*2670*/  FADD R9, R8, R9 ;  /* 0x0000000908097221 */ /* 0x001fca0000000000 */
[----:B------:R-:W0:Y:S02]  /*2680*/  SHFL.BFLY PT, R0, R9, 0x2, 0x1f ;  /* 0x0c401f0009007f89 */ /* 0x000e2400000e0000 */
[----:B0-----:R-:W-:-:S05]  /*2690*/  FADD R0, R9, R0 ;  /* 0x0000000009007221 */ /* 0x001fca0000000000 */
[----:B------:R-:W0:Y:S02]  /*26a0*/  SHFL.BFLY PT, R11, R0, 0x1, 0x1f ;  /* 0x0c201f00000b7f89 */ /* 0x000e2400000e0000 */
[----:B0-----:R-:W-:-:S05]  /*26b0*/  FADD R21, R0, R11 ;  /* 0x0000000b00157221 */ /* 0x001fca0000000000 */
[----:B------:R-:W-:Y:S04]  /*26c0*/  @P0 STS [R18.X4], R21 ;  /* 0x0000001512000388 */ /* 0x000fe80000004800 */
[----:B------:R-:W-:Y:S06]  /*26d0*/  BAR.SYNC 0x0 ;  /* 0x0000000000007b1d */ /* 0x000fec0000000000 */
[----:B------:R-:W0:Y:S04]  /*26e0*/  LDS R20, [RZ] ;  /* 0x00000000ff147984 */ /* 0x000e280000000800 */
[----:B------:R-:W-:Y:S06]  /*26f0*/  BAR.SYNC 0x0 ;  /* 0x0000000000007b1d */ /* 0x000fec0000000000 */
[----:B------:R-:W-:-:S04]  /*2700*/  LEA R22, P0, R19, c[0x0][0x170], 0x2 ;  /* 0x00005c0013167a11 */ /* 0x000fc800078010ff */
[----:B------:R-:W-:Y:S01]  /*2710*/  LEA.HI.X R23, R19, c[0x0][0x174], R24, 0x2, P0 ;  /* 0x00005d0013177a11 */ /* 0x000fe200000f1418 */
[----:B0-----:R-:W-:Y:S04]  /*2720*/  STS [RZ], R20 ;  /* 0x00000014ff007388 */ /* 0x001fe80000000800 */
[----:B------:R-:W-:Y:S06]  /*2730*/  BAR.SYNC 0x0 ;  /* 0x0000000000007b1d */ /* 0x000fec0000000000 */
[----:B------:R-:W0:Y:S04]  /*2740*/  LDS R25, [RZ] ;  /* 0x00000000ff197984 */ /* 0x000e280000000800 */
[----:B0-----:R0:W-:Y:S04]  /*2750*/  @!P3 STG.E [R22.64], R25 ;  /* 0x000000191600b986 */ /* 0x0011e8000c101904 */
[----:B------:R-:W2:Y:S01]  /*2760*/  LDG.E.EF.128 R8, [R2.64] ;  /* 0x0000000402087981 */ /* 0x000ea2000c0e1d00 */
[----:B------:R-:W-:Y:S01]  /*2770*/  BSSY B0, `(.L_x_48) ;  /* 0x0000026000007945 */ /* 0x000fe20003800000 */
[----:B--2---:R-:W-:-:S02]  /*2780*/  SHF.L.U32 R0, R8, 0x10, RZ ;  /* 0x0000001008007819 */ /* 0x004fc400000006ff */
[----:B------:R-:W-:-:S03]  /*2790*/  SHF.L.U32 R19, R9, 0x10, RZ ;  /* 0x0000001009137819 */ /* 0x000fc600000006ff */
[----:B------:R-:W-:Y:S01]  /*27a0*/  FMUL R18, R0, 0.0625 ;  /* 0x3d80000000127820 */ /* 0x000fe20000400000 */
[----:B------:R-:W-:Y:S01]  /*27b0*/  PRMT R0, R8, 0x7632, R0 ;  /* 0x0000763208007816 */ /* 0x000fe20000000000 */
[----:B------:R-:W-:Y:S02]  /*27c0*/  FMUL R19, R19, 0.0625 ;  /* 0x3d80000013137820 */ /* 0x000fe40000400000 */
[----:B------:R-:W-:Y:S01]  /*27d0*/  FMUL R8, R18, 0.019999999552965164185 ;  /* 0x3ca3d70a12087820 */ /* 0x000fe20000400000 */
[----:B------:R-:W-:Y:S02]  /*27e0*/  PRMT R18, R9, 0x7632, R18 ;  /* 0x0000763209127816 */ /* 0x000fe40000000012 */
[----:B------:R-:W-:Y:S01]  /*27f0*/  SHF.L.U32 R0, R0, 0x10, RZ ;  /* 0x0000001000007819 */ /* 0x000fe200000006ff */
[----:B------:R-:W-:Y:S01]  /*2800*/  FADD.FTZ R24, |R8|, -RZ ;  /* 0x800000ff08187221 */ /* 0x000fe20000010200 */
[C---:B------:R-:W-:Y:S02]  /*2810*/  PRMT R9, R10.reuse, 0x7632, R9 ;  /* 0x000076320a097816 */ /* 0x040fe40000000009 */
[----:B------:R-:W-:Y:S01]  /*2820*/  SHF.L.U32 R10, R10, 0x10, RZ ;  /* 0x000000100a0a7819 */ /* 0x000fe200000006ff */
[----:B------:R-:W-:Y:S01]  /*2830*/  FMUL R0, R0, 0.0625 ;  /* 0x3d80000000007820 */ /* 0x000fe20000400000 */
[----:B------:R-:W-:-:S02]  /*2840*/  FSETP.GE.AND P0, PT, R24, 0.60000002384185791016, PT ;  /* 0x3f19999a1800780b */ /* 0x000fc40003f06000 */
[----:B------:R-:W-:Y:S01]  /*2850*/  SHF.L.U32 R2, R18, 0x10, RZ ;  /* 0x0000001012027819 */ /* 0x000fe200000006ff */
[----:B------:R-:W-:Y:S01]  /*2860*/  FMUL R10, R10, 0.0625 ;  /* 0x3d8000000a0a7820 */ /* 0x000fe20000400000 */
[----:B------:R-:W-:Y:S01]  /*2870*/  SHF.L.U32 R18, R9, 0x10, RZ ;  /* 0x0000001009127819 */ /* 0x000fe200000006ff */
[----:B------:R-:W-:Y:S01]  /*2880*/  FMUL R9, R19, 0.019999999552965164185 ;  /* 0x3ca3d70a13097820 */ /* 0x000fe20000400000 */
[----:B------:R-:W-:Y:S01]  /*2890*/  FMUL R3, R0, 0.019999999552965164185 ;  /* 0x3ca3d70a00037820 */ /* 0x000fe20000400000 */
[----:B------:R-:W-:-:S06]  /*28a0*/  FMUL R21, R2, 0.0625 ;  /* 0x3d80000002157820 */ /* 0x000fcc0000400000 */
[----:B------:R-:W-:Y:S05]  /*28b0*/  @!P0 BRA `(.L_x_49) ;  /* 0x000000a000008947 */ /* 0x000fea0003800000 */
[C---:B0-----:R-:W-:Y:S01]  /*28c0*/  FMUL R0, R24.reuse, 2.8853900432586669922 ;  /* 0x4038aa3b18007820 */ /* 0x041fe20000400000 */
        /* <DEDUP_REMOVED lines=9> */
.L_x_49:
[----:B0-----:R-:W-:Y:S01]  /*2960*/  MOV R0, 0x3c80f082 ;  /* 0x3c80f08200007802 */ /* 0x001fe20000000f00 */
[----:B------:R-:W-:-:S04]  /*2970*/  FMUL R19, R8, R8 ;  /* 0x0000000808137220 */ /* 0x000fc80000400000 */
[----:B------:R-:W-:-:S04]  /*2980*/  FFMA.FTZ R0, R19, R0, -0.052303962409496307373 ;  /* 0xbd563cae13007423 */ /* 0x000fc80000010000 */
[----:B------:R-:W-:-:S04]  /*2990*/  FFMA.FTZ R0, R19, R0, 0.1331529766321182251 ;  /* 0x3e08594113007423 */ /* 0x000fc80000010000 */
[----:B------:R-:W-:-:S04]  /*29a0*/  FFMA.FTZ R0, R19, R0, -0.33332768082618713379 ;  /* 0xbeaaa9ed13007423 */ /* 0x000fc80000010000 */
[----:B------:R-:W-:-:S04]  /*29b0*/  FFMA.FTZ R19, R19, R0, RZ ;  /* 0x0000000013137223 */ /* 0x000fc800000100ff */
[----:B------:R-:W-:-:S02]  /*29c0*/  FFMA.FTZ R2, R8, R19, R8 ;  /* 0x0000001308027223 */ /* 0x000fc40000010008 */
.L_x_50:
[----:B------:R-:W-:Y:S05]  /*29d0*/  BSYNC B0 ;  /* 0x0000000000007941 */ /* 0x000fea0003800000 */
.L_x_48:
        /* <DEDUP_REMOVED lines=17> */
.L_x_52:
[----:B------:R-:W-:Y:S01]  /*2af0*/  MOV R0, 0x3c80f082 ;  /* 0x3c80f08200007802 */ /* 0x000fe20000000f00 */
[----:B------:R-:W-:-:S04]  /*2b00*/  FMUL R21, R3, R3 ;  /* 0x0000000303157220 */ /* 0x000fc80000400000 */
[----:B------:R-:W-:-:S04]  /*2b10*/  FFMA.FTZ R0, R21, R0, -0.052303962409496307373 ;  /* 0xbd563cae15007423 */ /* 0x000fc80000010000 */
[----:B------:R-:W-:-:S04]  /*2b20*/  FFMA.FTZ R0, R21, R0, 0.1331529766321182251 ;  /* 0x3e08594115007423 */ /* 0x000fc80000010000 */
[----:B------:R-:W-:-:S04]  /*2b30*/  FFMA.FTZ R0, R21, R0, -0.33332768082618713379 ;  /* 0xbeaaa9ed15007423 */ /* 0x000fc80000010000 */
[----:B------:R-:W-:-:S04]  /*2b40*/  FFMA.FTZ R0, R21, R0, RZ ;  /* 0x0000000015007223 */ /* 0x000fc800000100ff */
[----:B------:R-:W-:-:S02]  /*2b50*/  FFMA.FTZ R3, R3, R0, R3 ;  /* 0x0000000003037223 */ /* 0x000fc40000010003 */
.L_x_53:
[----:B------:R-:W-:Y:S05]  /*2b60*/  BSYNC B0 ;  /* 0x0000000000007941 */ /* 0x000fea0003800000 */
.L_x_51:
        /* <DEDUP_REMOVED lines=17> */
.L_x_55:
[----:B------:R-:W-:Y:S01]  /*2c80*/  MOV R0, 0x3c80f082 ;  /* 0x3c80f08200007802 */ /* 0x000fe20000000f00 */
[----:B------:R-:W-:-:S04]  /*2c90*/  FMUL R21, R9, R9 ;  /* 0x0000000909157220 */ /* 0x000fc80000400000 */
[----:B------:R-:W-:-:S04]  /*2ca0*/  FFMA.FTZ R0, R21, R0, -0.052303962409496307373 ;  /* 0xbd563cae15007423 */ /* 0x000fc80000010000 */
[----:B------:R-:W-:-:S04]  /*2cb0*/  FFMA.FTZ R0, R21, R0, 0.1331529766321182251 ;  /* 0x3e08594115007423 */ /* 0x000fc80000010000 */
[----:B------:R-:W-:-:S04]  /*2cc0*/  FFMA.FTZ R0, R21, R0, -0.33332768082618713379 ;  /* 0xbeaaa9ed15007423 */ /* 0x000fc80000010000 */
[----:B------:R-:W-:-:S04]  /*2cd0*/  FFMA.FTZ R0, R21, R0, RZ ;  /* 0x0000000015007223 */ /* 0x000fc800000100ff */
[----:B------:R-:W-:-:S02]  /*2ce0*/  FFMA.FTZ R22, R9, R0, R9 ;  /* 0x0000000009167223 */ /* 0x000fc40000010009 */
.L_x_56:
[----:B------:R-:W-:Y:S05]  /*2cf0*/  BSYNC B0 ;  /* 0x0000000000007941 */ /* 0x000fea0003800000 */
.L_x_54:
        /* <DEDUP_REMOVED lines=16> */
.L_x_58:
[----:B------:R-:W-:Y:S01]  /*2e00*/  MOV R0, 0x3c80f082 ;  /* 0x3c80f08200007802 */ /* 0x000fe20000000f00 */
[----:B------:R-:W-:-:S04]  /*2e10*/  FMUL R9, R8, R8 ;  /* 0x0000000808097220 */ /* 0x000fc80000400000 */
[----:B------:R-:W-:-:S04]  /*2e20*/  FFMA.FTZ R0, R9, R0, -0.052303962409496307373 ;  /* 0xbd563cae09007423 */ /* 0x000fc80000010000 */
[----:B------:R-:W-:-:S04]  /*2e30*/  FFMA.FTZ R0, R9, R0, 0.1331529766321182251 ;  /* 0x3e08594109007423 */ /* 0x000fc80000010000 */
[----:B------:R-:W-:-:S04]  /*2e40*/  FFMA.FTZ R0, R9, R0, -0.33332768082618713379 ;  /* 0xbeaaa9ed09007423 */ /* 0x000fc80000010000 */
[----:B------:R-:W-:-:S04]  /*2e50*/  FFMA.FTZ R9, R9, R0, RZ ;  /* 0x0000000009097223 */ /* 0x000fc800000100ff */
[----:B------:R-:W-:-:S02]  /*2e60*/  FFMA.FTZ R9, R8, R9, R8 ;  /* 0x0000000908097223 */ /* 0x000fc40000010008 */
.L_x_59:
[----:B------:R-:W-:Y:S05]  /*2e70*/  BSYNC B0 ;  /* 0x0000000000007941 */ /* 0x000fea0003800000 */
.L_x_57:
        /* <DEDUP_REMOVED lines=15> */
.L_x_61:
[----:B------:R-:W-:Y:S01]  /*2f70*/  MOV R0, 0x3c80f082 ;  /* 0x3c80f08200007802 */ /* 0x000fe20000000f00 */
[----:B------:R-:W-:-:S04]  /*2f80*/  FMUL R21, R10, R10 ;  /* 0x0000000a0a157220 */ /* 0x000fc80000400000 */
[----:B------:R-:W-:-:S04]  /*2f90*/  FFMA.FTZ R0, R21, R0, -0.052303962409496307373 ;  /* 0xbd563cae15007423 */ /* 0x000fc80000010000 */
[----:B------:R-:W-:-:S04]  /*2fa0*/  FFMA.FTZ R0, R21, R0, 0.1331529766321182251 ;  /* 0x3e08594115007423 */ /* 0x000fc80000010000 */
[----:B------:R-:W-:-:S04]  /*2fb0*/  FFMA.FTZ R0, R21, R0, -0.33332768082618713379 ;  /* 0xbeaaa9ed15007423 */ /* 0x000fc80000010000 */
[----:B------:R-:W-:-:S04]  /*2fc0*/  FFMA.FTZ R21, R21, R0, RZ ;  /* 0x0000000015157223 */ /* 0x000fc800000100ff */
[----:B------:R-:W-:-:S02]  /*2fd0*/  FFMA.FTZ R10, R10, R21, R10 ;  /* 0x000000150a0a7223 */ /* 0x000fc4000001000a */
.L_x_62:
[----:B------:R-:W-:Y:S05]  /*2fe0*/  BSYNC B0 ;  /* 0x0000000000007941 */ /* 0x000fea0003800000 */
.L_x_60:
        /* <DEDUP_REMOVED lines=15> */
.L_x_64:
[----:B------:R-:W-:Y:S01]  /*30e0*/  MOV R0, 0x3c80f082 ;  /* 0x3c80f08200007802 */ /* 0x000fe20000000f00 */
[----:B------:R-:W-:-:S04]  /*30f0*/  FMUL R21, R18, R18 ;  /* 0x0000001212157220 */ /* 0x000fc80000400000 */
[----:B------:R-:W-:-:S04]  /*3100*/  FFMA.FTZ R0, R21, R0, -0.052303962409496307373 ;  /* 0xbd563cae15007423 */ /* 0x000fc80000010000 */
[----:B------:R-:W-:-:S04]  /*3110*/  FFMA.FTZ R0, R21, R0, 0.1331529766321182251 ;  /* 0x3e08594115007423 */ /* 0x000fc80000010000 */
[----:B------:R-:W-:-:S04]  /*3120*/  FFMA.FTZ R0, R21, R0, -0.33332768082618713379 ;  /* 0xbeaaa9ed15007423 */ /* 0x000fc80000010000 */
[----:B------:R-:W-:-:S04]  /*3130*/  FFMA.FTZ R21, R21, R0, RZ ;  /* 0x0000000015157223 */ /* 0x000fc800000100ff */
[----:B------:R-:W-:-:S02]  /*3140*/  FFMA.FTZ R21, R18, R21, R18 ;  /* 0x0000001512157223 */ /* 0x000fc40000010012 */
.L_x_65:
[----:B------:R-:W-:Y:S05]  /*3150*/  BSYNC B0 ;  /* 0x0000000000007941 */ /* 0x000fea0003800000 */
.L_x_63:
        /* <DEDUP_REMOVED lines=15> */
.L_x_67:
[----:B------:R-:W-:Y:S01]  /*3250*/  MOV R0, 0x3c80f082 ;  /* 0x3c80f08200007802 */ /* 0x000fe20000000f00 */
[----:B------:R-:W-:-:S04]  /*3260*/  FMUL R23, R19, R19 ;  /* 0x0000001313177220 */ /* 0x000fc80000400000 */
[----:B------:R-:W-:-:S04]  /*3270*/  FFMA.FTZ R0, R23, R0, -0.052303962409496307373 ;  /* 0xbd563cae17007423 */ /* 0x000fc80000010000 */
[----:B------:R-:W-:-:S04]  /*3280*/  FFMA.FTZ R0, R23, R0, 0.1331529766321182251 ;  /* 0x3e08594117007423 */ /* 0x000fc80000010000 */
[----:B------:R-:W-:-:S04]  /*3290*/  FFMA.FTZ R0, R23, R0, -0.33332768082618713379 ;  /* 0xbeaaa9ed17007423 */ /* 0x000fc80000010000 */
[----:B------:R-:W-:-:S04]  /*32a0*/  FFMA.FTZ R0, R23, R0, RZ ;  /* 0x0000000017007223 */ /* 0x000fc800000100ff */
[----:B------:R-:W-:-:S02]  /*32b0*/  FFMA.FTZ R8, R0, R19, R19 ;  /* 0x0000001300087223 */ /* 0x000fc40000010013 */
.L_x_68:
[----:B------:R-:W-:Y:S05]  /*32c0*/  BSYNC B0 ;  /* 0x0000000000007941 */ /* 0x000fea0003800000 */
.L_x_66:
        /* <DEDUP_REMOVED lines=15> */
.L_x_70:
[----:B------:R-:W-:Y:S01]  /*33c0*/  MOV R0, 0x3c80f082 ;  /* 0x3c80f08200007802 */ /* 0x000fe20000000f00 */
[----:B------:R-:W-:-:S04]  /*33d0*/  FMUL R23, R11, R11 ;  /* 0x0000000b0b177220 */ /* 0x000fc80000400000 */
[----:B------:R-:W-:-:S04]  /*33e0*/  FFMA.FTZ R0, R23, R0, -0.052303962409496307373 ;  /* 0xbd563cae17007423 */ /* 0x000fc80000010000 */
[----:B------:R-:W-:-:S04]  /*33f0*/  FFMA.FTZ R0, R23, R0, 0.1331529766321182251 ;  /* 0x3e08594117007423 */ /* 0x000fc80000010000 */
[----:B------:R-:W-:-:S04]  /*3400*/  FFMA.FTZ R0, R23, R0, -0.33332768082618713379 ;  /* 0xbeaaa9ed17007423 */ /* 0x000fc80000010000 */
[----:B------:R-:W-:-:S04]  /*3410*/  FFMA.FTZ R0, R23, R0, RZ ;  /* 0x0000000017007223 */ /* 0x000fc800000100ff */
[----:B------:R-:W-:-:S02]  /*3420*/  FFMA.FTZ R11, R0, R11, R11 ;  /* 0x0000000b000b7223 */ /* 0x000fc4000001000b */
.L_x_71:
[----:B------:R-:W-:Y:S05]  /*3430*/  BSYNC B0 ;  /* 0x0000000000007941 */ /* 0x000fea0003800000 */
.L_x_69:
[----:B------:R-:W-:Y:S01]  /*3440*/  FFMA R2, R2, 50, R5 ;  /* 0x4248000002027823 */ /* 0x000fe20000000005 */
[----:B------:R-:W-:Y:S01]  /*3450*/  FFMA R6, R3, 50, R6 ;  /* 0x4248000003067823 */ /* 0x000fe20000000006 */
[----:B------:R-:W-:Y:S01]  /*3460*/  FFMA R22, R22, 50, R7 ;  /* 0x4248000016167823 */ /* 0x000fe20000000007 */
[----:B------:R-:W-:Y:S01]  /*3470*/  FFMA R12, R9, 50, R12 ;  /* 0x42480000090c7823 */ /* 0x000fe2000000000c */
[C---:B------:R-:W-:Y:S01]  /*3480*/  FADD R2, -R17.reuse, R2 ;  /* 0x0000000211027221 */ /* 0x040fe20000000100 */
[C---:B------:R-:W-:Y:S01]  /*3490*/  FADD R6, -R17.reuse, R6 ;  /* 0x0000000611067221 */ /* 0x040fe20000000100 */
[----:B------:R-:W-:Y:S01]  /*34a0*/  FADD R22, -R17, R22 ;  /* 0x0000001611167221 */ /* 0x000fe20000000100 */
[----:B------:R-:W-:Y:S01]  /*34b0*/  FFMA R10, R10, 50, R13 ;  /* 0x424800000a0a7823 */ /* 0x000fe2000000000d */
[----:B------:R-:W-:Y:S01]  /*34c0*/  FMUL R0, R2, 1.4426950216293334961 ;  /* 0x3fb8aa3b02007820 */ /* 0x000fe20000400000 */
[----:B------:R-:W-:Y:S01]  /*34d0*/  FMUL R6, R6, 1.4426950216293334961 ;  /* 0x3fb8aa3b06067820 */ /* 0x000fe20000400000 */
[----:B------:R-:W-:Y:S01]  /*34e0*/  FMUL R22, R22, 1.4426950216293334961 ;  /* 0x3fb8aa3b16167820 */ /* 0x000fe20000400000 */
[----:B------:R-:W-:Y:S01]  /*34f0*/  FFMA R14, R21, 50, R14 ;  /* 0x42480000150e7823 */ /* 0x000fe2000000000e */
[----:B------:R-:W-:Y:S01]  /*3500*/  FFMA R8, R8, 50, R15 ;  /* 0x4248000008087823 */ /* 0x000fe2000000000f */
[----:B------:R-:W-:Y:S01]  /*3510*/  FSETP.GEU.AND P5, PT, R0, -126, PT ;  /* 0xc2fc00000000780b */ /* 0x000fe20003fae000 */
[----:B------:R-:W-:Y:S01]  /*3520*/  FFMA R16, R11, 50, R16 ;  /* 0x424800000b107823 */ /* 0x000fe20000000010 */
[----:B------:R-:W-:Y:S01]  /*3530*/  FSETP.GEU.AND P6, PT, R6, -126, PT ;  /* 0xc2fc00000600780b */ /* 0x000fe20003fce000 */
[C---:B------:R-:W-:Y:S01]  /*3540*/  FADD R12, -R17.reuse, R12 ;  /* 0x0000000c110c7221 */ /* 0x040fe20000000100 */
[----:B------:R-:W-:Y:S01]  /*3550*/  FSETP.GEU.AND P0, PT, R22, -126, PT ;  /* 0xc2fc00001600780b */ /* 0x000fe20003f0e000 */
[C---:B------:R-:W-:Y:S01]  /*3560*/  FADD R10, -R17.reuse, R10 ;  /* 0x0000000a110a7221 */ /* 0x040fe20000000100 */
[C---:B------:R-:W-:Y:S01]  /*3570*/  FADD R14, -R17.reuse, R14 ;  /* 0x0000000e110e7221 */ /* 0x040fe20000000100 */
[C---:B------:R-:W-:Y:S01]  /*3580*/  FADD R8, -R17.reuse, R8 ;  /* 0x0000000811087221 */ /* 0x040fe20000000100 */
[----:B------:R-:W-:Y:S01]  /*3590*/  FADD R16, -R17, R16 ;  /* 0x0000001011107221 */ /* 0x000fe20000000100 */
[----:B------:R-:W-:Y:S01]  /*35a0*/  FMUL R12, R12, 1.4426950216293334961 ;  /* 0x3fb8aa3b0c0c7820 */ /* 0x000fe20000400000 */
[----:B------:R-:W-:Y:S01]  /*35b0*/  FMUL R10, R10, 1.4426950216293334961 ;  /* 0x3fb8aa3b0a0a7820 */ /* 0x000fe20000400000 */
[----:B------:R-:W-:Y:S01]  /*35c0*/  FMUL R14, R14, 1.4426950216293334961 ;  /* 0x3fb8aa3b0e0e7820 */ /* 0x000fe20000400000 */
[----:B------:R-:W-:Y:S01]  /*35d0*/  FMUL R8, R8, 1.4426950216293334961 ;  /* 0x3fb8aa3b08087820 */ /* 0x000fe20000400000 */
[----:B------:R-:W-:Y:S01]  /*35e0*/  @!P5 FMUL R0, R0, 0.5 ;  /* 0x3f0000000000d820 */ /* 0x000fe20000400000 */
[----:B------:R-:W-:Y:S01]  /*35f0*/  FMUL R16, R16, 1.4426950216293334961 ;  /* 0x3fb8aa3b10107820 */ /* 0x000fe20000400000 */
[----:B------:R-:W-:Y:S01]  /*3600*/  @!P6 FMUL R6, R6, 0.5 ;  /* 0x3f0000000606e820 */ /* 0x000fe20000400000 */
[----:B------:R-:W-:Y:S01]  /*3610*/  FSETP.GEU.AND P1, PT, R12, -126, PT ;  /* 0xc2fc00000c00780b */ /* 0x000fe20003f2e000 */
[----:B------:R-:W-:Y:S01]  /*3620*/  @!P0 FMUL R22, R22, 0.5 ;  /* 0x3f00000016168820 */ /* 0x000fe20000400000 */
[----:B------:R-:W-:Y:S01]  /*3630*/  FSETP.GEU.AND P2, PT, R10, -126, PT ;  /* 0xc2fc00000a00780b */ /* 0x000fe20003f4e000 */
[----:B------:R-:W0:Y:S01]  /*3640*/  MUFU.EX2 R0, R0 ;  /* 0x0000000000007308 */ /* 0x000e220000000800 */
[----:B------:R-:W-:-:S02]  /*3650*/  FSETP.GEU.AND P3, PT, R14, -126, PT ;  /* 0xc2fc00000e00780b */ /* 0x000fc40003f6e000 */
[----:B------:R-:W-:-:S05]  /*3660*/  FSETP.GEU.AND P4, PT, R8, -126, PT ;  /* 0xc2fc00000800780b */ /* 0x000fca0003f8e000 */
[----:B------:R-:W1:Y:S02]  /*3670*/  MUFU.EX2 R6, R6 ;  /* 0x0000000600067308 */ /* 0x000e640000000800 */
[----:B------:R-:W-:Y:S02]  /*3680*/  @!P1 FMUL R12, R12, 0.5 ;  /* 0x3f0000000c0c9820 */ /* 0x000fe40000400000 */
[----:B------:R-:W-:Y:S02]  /*3690*/  @!P2 FMUL R10, R10, 0.5 ;  /* 0x3f0000000a0aa820 */ /* 0x000fe40000400000 */
[----:B------:R-:W-:Y:S02]  /*36a0*/  @!P3 FMUL R14, R14, 0.5 ;  /* 0x3f0000000e0eb820 */ /* 0x000fe40000400000 */
[----:B------:R-:W2:Y:S01]  /*36b0*/  MUFU.EX2 R22, R22 ;  /* 0x0000001600167308 */ /* 0x000ea20000000800 */
[----:B0-----:R-:W-:Y:S01]  /*36c0*/  @!P5 FMUL R0, R0, R0 ;  /* 0x000000000000d220 */ /* 0x001fe20000400000 */
[----:B------:R-:W-:Y:S01]  /*36d0*/  FSETP.GEU.AND P5, PT, R16, -126, PT ;  /* 0xc2fc00001000780b */ /* 0x000fe20003fae000 */
[----:B------:R-:W-:Y:S01]  /*36e0*/  @!P4 FMUL R8, R8, 0.5 ;  /* 0x3f0000000808c820 */ /* 0x000fe20000400000 */
[----:B-1----:R-:W-:Y:S01]  /*36f0*/  @!P6 FMUL R6, R6, R6 ;  /* 0x000000060606e220 */ /* 0x002fe20000400000 */
[----:B------:R-:W-:-:S03]  /*3700*/  FSETP.GT.AND P6, PT, |R20|, 8.50705917302346158658e+37, PT ;  /* 0x7e8000001400780b */ /* 0x000fc60003fc4200 */
[----:B------:R-:W0:Y:S07]  /*3710*/  MUFU.EX2 R12, R12 ;  /* 0x0000000c000c7308 */ /* 0x000e2e0000000800 */
[----:B------:R-:W-:Y:S01]  /*3720*/  @!P5 FMUL R16, R16, 0.5 ;  /* 0x3f0000001010d820 */ /* 0x000fe20000400000 */
[----:B--2---:R-:W-:Y:S01]  /*3730*/  @!P0 FMUL R22, R22, R22 ;  /* 0x0000001616168220 */ /* 0x004fe20000400000 */
[C---:B------:R-:W-:Y:S01]  /*3740*/  FSETP.GEU.AND P0, PT, |R20|.reuse, 1.175494350822287508e-38, PT ;  /* 0x008000001400780b */ /* 0x040fe20003f0e200 */
[----:B------:R-:W1:Y:S01]  /*3750*/  MUFU.EX2 R10, R10 ;  /* 0x0000000a000a7308 */ /* 0x000e620000000800 */
[----:B------:R-:W-:Y:S01]  /*3760*/  @P6 FMUL R20, R20, 0.25 ;  /* 0x3e80000014146820 */ /* 0x000fe20000400000 */
[----:B------:R-:W-:Y:S01]  /*3770*/  @P6 FMUL R0, R0, 0.25 ;  /* 0x3e80000000006820 */ /* 0x000fe20000400000 */
[----:B------:R-:W-:Y:S01]  /*3780*/  @P6 FMUL R6, R6, 0.25 ;  /* 0x3e80000006066820 */ /* 0x000fe20000400000 */
[----:B------:R-:W-:-:S04]  /*3790*/  @P6 FMUL R22, R22, 0.25 ;  /* 0x3e80000016166820 */ /* 0x000fc80000400000 */
[----:B------:R-:W2:Y:S01]  /*37a0*/  MUFU.EX2 R14, R14 ;  /* 0x0000000e000e7308 */ /* 0x000ea20000000800 */
[----:B0-----:R-:W-:Y:S01]  /*37b0*/  @!P1 FMUL R12, R12, R12 ;  /* 0x0000000c0c0c9220 */ /* 0x001fe20000400000 */
[----:B------:R-:W-:Y:S02]  /*37c0*/  LEA R2, P1, R4, c[0x0][0x178], 0x1 ;  /* 0x00005e0004027a11 */ /* 0x000fe400078208ff */
[----:B------:R-:W-:Y:S01]  /*37d0*/  @!P0 FMUL R20, R20, 16777216 ;  /* 0x4b80000014148820 */ /* 0x000fe20000400000 */
[----:B------:R-:W-:Y:S01]  /*37e0*/  @P6 FMUL R12, R12, 0.25 ;  /* 0x3e8000000c0c6820 */ /* 0x000fe20000400000 */
[----:B------:R-:W-:Y:S01]  /*37f0*/  @!P0 FMUL R0, R0, 16777216 ;  /* 0x4b80000000008820 */ /* 0x000fe20000400000 */
[----:B------:R-:W-:Y:S01]  /*3800*/  @!P0 FMUL R6, R6, 16777216 ;  /* 0x4b80000006068820 */ /* 0x000fe20000400000 */
[----:B------:R-:W0:Y:S01]  /*3810*/  MUFU.EX2 R8, R8 ;  /* 0x0000000800087308 */ /* 0x000e220000000800 */
[----:B-1----:R-:W-:Y:S01]  /*3820*/  @!P2 FMUL R10, R10, R10 ;  /* 0x0000000a0a0aa220 */ /* 0x002fe20000400000 */
[----:B------:R-:W-:Y:S01]  /*3830*/  @!P0 FMUL R22, R22, 16777216 ;  /* 0x4b80000016168820 */ /* 0x000fe20000400000 */
[----:B------:R-:W-:-:S02]  /*3840*/  @!P0 FMUL R12, R12, 16777216 ;  /* 0x4b8000000c0c8820 */ /* 0x000fc40000400000 */
[----:B------:R-:W-:-:S03]  /*3850*/  @P6 FMUL R10, R10, 0.25 ;  /* 0x3e8000000a0a6820 */ /* 0x000fc60000400000 */
[----:B------:R-:W1:Y:S01]  /*3860*/  MUFU.EX2 R3, R16 ;  /* 0x0000001000037308 */ /* 0x000e620000000800 */
[----:B--2---:R-:W-:Y:S01]  /*3870*/  @!P3 FMUL R14, R14, R14 ;  /* 0x0000000e0e0eb220 */ /* 0x004fe20000400000 */
[----:B------:R-:W-:-:S03]  /*3880*/  @!P0 FMUL R10, R10, 16777216 ;  /* 0x4b8000000a0a8820 */ /* 0x000fc60000400000 */
[----:B------:R-:W-:-:S03]  /*3890*/  @P6 FMUL R14, R14, 0.25 ;  /* 0x3e8000000e0e6820 */ /* 0x000fc60000400000 */
[----:B------:R-:W2:Y:S01]  /*38a0*/  MUFU.RCP R5, R20 ;  /* 0x0000001400057308 */ /* 0x000ea20000001000 */
[----:B0-----:R-:W-:Y:S01]  /*38b0*/  @!P4 FMUL R8, R8, R8 ;  /* 0x000000080808c220 */ /* 0x001fe20000400000 */
[----:B------:R-:W-:-:S03]  /*38c0*/  @!P0 FMUL R14, R14, 16777216 ;  /* 0x4b8000000e0e8820 */ /* 0x000fc60000400000 */
[----:B------:R-:W-:Y:S01]  /*38d0*/  @P6 FMUL R8, R8, 0.25 ;  /* 0x3e80000008086820 */ /* 0x000fe20000400000 */
[----:B-1----:R-:W-:-:S03]  /*38e0*/  @!P5 FMUL R3, R3, R3 ;  /* 0x000000030303d220 */ /* 0x002fc60000400000 */
[----:B------:R-:W-:Y:S01]  /*38f0*/  @!P0 FMUL R8, R8, 16777216 ;  /* 0x4b80000008088820 */ /* 0x000fe20000400000 */
[----:B------:R-:W-:-:S04]  /*3900*/  @P6 FMUL R3, R3, 0.25 ;  /* 0x3e80000003036820 */ /* 0x000fc80000400000 */
[----:B------:R-:W-:Y:S01]  /*3910*/  @!P0 FMUL R3, R3, 16777216 ;  /* 0x4b80000003038820 */ /* 0x000fe20000400000 */
[C---:B--2---:R-:W-:Y:S01]  /*3920*/  FMUL R0, R5.reuse, R0 ;  /* 0x0000000005007220 */ /* 0x044fe20000400000 */
[C---:B------:R-:W-:Y:S01]  /*3930*/  FMUL R7, R5.reuse, R6 ;  /* 0x0000000605077220 */ /* 0x040fe20000400000 */
[C---:B------:R-:W-:Y:S01]  /*3940*/  FMUL R22, R5.reuse, R22 ;  /* 0x0000001605167220 */ /* 0x040fe20000400000 */
[C---:B------:R-:W-:Y:S01]  /*3950*/  FMUL R9, R5.reuse, R12 ;  /* 0x0000000c05097220 */ /* 0x040fe20000400000 */
[C---:B------:R-:W-:Y:S01]  /*3960*/  FMUL R10, R5.reuse, R10 ;  /* 0x0000000a050a7220 */ /* 0x040fe20000400000 */
[C---:B------:R-:W-:Y:S01]  /*3970*/  FMUL R11, R5.reuse, R14 ;  /* 0x0000000e050b7220 */ /* 0x040fe20000400000 */
[C---:B------:R-:W-:Y:S01]  /*3980*/  FMUL R8, R5.reuse, R8 ;  /* 0x0000000805087220 */ /* 0x040fe20000400000 */
[----:B------:R-:W-:Y:S01]  /*3990*/  FMUL R5, R5, R3 ;  /* 0x0000000305057220 */ /* 0x000fe20000400000 */
[----:B------:R-:W-:Y:S02]  /*39a0*/  LEA.HI.X R3, R4, c[0x0][0x17c], R19, 0x1, P1 ;  /* 0x00005f0004037a11 */ /* 0x000fe400008f0c13 */
[----:B------:R-:W-:-:S02]  /*39b0*/  F2FP.BF16.F32.PACK_AB R12, R7, R0 ;  /* 0x00000000070c723e */ /* 0x000fc400000010ff */
[----:B------:R-:W-:Y:S02]  /*39c0*/  F2FP.BF16.F32.PACK_AB R13, R9, R22 ;  /* 0x00000016090d723e */ /* 0x000fe400000010ff */
[----:B------:R-:W-:Y:S02]  /*39d0*/  F2FP.BF16.F32.PACK_AB R14, R11, R10 ;  /* 0x0000000a0b0e723e */ /* 0x000fe400000010ff */
[----:B------:R-:W-:-:S05]  /*39e0*/  F2FP.BF16.F32.PACK_AB R15, R5, R8 ;  /* 0x00000008050f723e */ /* 0x000fca00000010ff */
[----:B------:R-:W-:Y:S01]  /*39f0*/  STG.E.128 [R2.64], R12 ;  /* 0x0000000c02007986 */ /* 0x000fe2000c101d04 */
[----:B------:R-:W-:Y:S05]  /*3a00*/  EXIT ;  /* 0x000000000000794d */ /* 0x000fea0003800000 */
.L_x_72:
[----:B------:R-:W-:-:S00]  /*3a10*/  BRA `(.L_x_72) ;  /* 0xfffffff000007947 */ /* 0x000fc0000383ffff */
[----:B------:R-:W-:-:S00]  /*3a20*/  NOP ;  /* 0x0000000000007918 */ /* 0x000fc00000000000 */
        /* <DEDUP_REMOVED lines=13> */
.L_x_73:


//--------------------- .nv.global.init           --------------------------
	.section	.nv.global.init,"aw",@progbits
.nv.global.init:
	.type		_$_str,@object
	.size		_$_str,(.L_0 - _$_str)
_$_str:
        /*0000*/ 	.byte	0x5f, 0x5f, 0x43, 0x55, 0x44, 0x41, 0x5f, 0x46, 0x54, 0x5a, 0x00
.L_0:


//--------------------- .nv.shared.triton__0d1d2d3d4de5de --------------------------
	.section	.nv.shared.triton__0d1d2d3d4de5de,"aw",@nobits
	.align	16
